//
// Generated by NVIDIA NVVM Compiler
//
// Compiler Build ID: CL-36424714
// Cuda compilation tools, release 13.0, V13.0.88
// Based on NVVM 20.0.0
//

.version 9.0
.target sm_100
.address_size 64

	// .globl	_Z21findLargePrimesKernelPii
.global .align 4 .b8 __cudart_i2opi_f[24] = {65, 144, 67, 60, 153, 149, 98, 219, 192, 221, 52, 245, 209, 87, 39, 252, 41, 21, 68, 78, 110, 131, 249, 162};

.visible .entry _Z21findLargePrimesKernelPii(
	.param .u64 .ptr .align 1 _Z21findLargePrimesKernelPii_param_0,
	.param .u32 _Z21findLargePrimesKernelPii_param_1
)
{
	.reg .b32 	%r<6>;
	.reg .b64 	%rd<5>;

	ld.param.u64 	%rd1, [_Z21findLargePrimesKernelPii_param_0];
	cvta.to.global.u64 	%rd2, %rd1;
	mov.u32 	%r1, %ctaid.x;
	mov.u32 	%r2, %ntid.x;
	mov.u32 	%r3, %tid.x;
	mad.lo.s32 	%r4, %r1, %r2, %r3;
	mul.wide.s32 	%rd3, %r4, 4;
	add.s64 	%rd4, %rd2, %rd3;
	mov.b32 	%r5, 0;
	st.global.u32 	[%rd4], %r5;
	ret;

}
	// .globl	_Z15fibonacciKernelPyi
.visible .entry _Z15fibonacciKernelPyi(
	.param .u64 .ptr .align 1 _Z15fibonacciKernelPyi_param_0,
	.param .u32 _Z15fibonacciKernelPyi_param_1
)
{
	.reg .pred 	%p<3>;
	.reg .b32 	%r<5>;
	.reg .b64 	%rd<10>;

	ld.param.u64 	%rd2, [_Z15fibonacciKernelPyi_param_0];
	cvta.to.global.u64 	%rd1, %rd2;
	mov.u32 	%r2, %ctaid.x;
	mov.u32 	%r3, %ntid.x;
	mov.u32 	%r4, %tid.x;
	mad.lo.s32 	%r1, %r2, %r3, %r4;
	setp.eq.s32 	%p1, %r1, 1;
	@%p1 bra 	$L__BB1_3;
	setp.ne.s32 	%p2, %r1, 0;
	@%p2 bra 	$L__BB1_4;
	mov.b64 	%rd4, 0;
	st.global.u64 	[%rd1], %rd4;
	bra.uni 	$L__BB1_5;
$L__BB1_3:
	mov.b64 	%rd3, 1;
	st.global.u64 	[%rd1+8], %rd3;
	bra.uni 	$L__BB1_5;
$L__BB1_4:
	mul.wide.s32 	%rd5, %r1, 8;
	add.s64 	%rd6, %rd1, %rd5;
	ld.global.u64 	%rd7, [%rd6+-8];
	ld.global.u64 	%rd8, [%rd6+-16];
	add.s64 	%rd9, %rd8, %rd7;
	st.global.u64 	[%rd6], %rd9;
$L__BB1_5:
	ret;

}
	// .globl	_Z24compositeFibonacciKernelPyPii
.visible .entry _Z24compositeFibonacciKernelPyPii(
	.param .u64 .ptr .align 1 _Z24compositeFibonacciKernelPyPii_param_0,
	.param .u64 .ptr .align 1 _Z24compositeFibonacciKernelPyPii_param_1,
	.param .u32 _Z24compositeFibonacciKernelPyPii_param_2
)
{
	.reg .pred 	%p<2>;
	.reg .b32 	%r<7>;
	.reg .b64 	%rd<12>;

	ld.param.u64 	%rd2, [_Z24compositeFibonacciKernelPyPii_param_0];
	ld.param.u64 	%rd3, [_Z24compositeFibonacciKernelPyPii_param_1];
	ld.param.u32 	%r2, [_Z24compositeFibonacciKernelPyPii_param_2];
	cvta.to.global.u64 	%rd1, %rd3;
	mov.u32 	%r3, %ctaid.x;
	mov.u32 	%r4, %ntid.x;
	mov.u32 	%r5, %tid.x;
	mad.lo.s32 	%r1, %r3, %r4, %r5;
	setp.ge.s32 	%p1, %r1, %r2;
	@%p1 bra 	$L__BB2_2;
	cvta.to.global.u64 	%rd6, %rd2;
	mul.wide.s32 	%rd7, %r1, 8;
	add.s64 	%rd8, %rd6, %rd7;
	ld.global.u64 	%rd9, [%rd8];
	mul.wide.s32 	%rd10, %r1, 4;
	add.s64 	%rd11, %rd1, %rd10;
	st.global.u32 	[%rd11], %rd9;
	bra.uni 	$L__BB2_3;
$L__BB2_2:
	mul.wide.s32 	%rd4, %r1, 4;
	add.s64 	%rd5, %rd1, %rd4;
	mov.b32 	%r6, 0;
	st.global.u32 	[%rd5], %r6;
$L__BB2_3:
	ret;

}
	// .globl	_Z22polarToCartesianKernelPfS_S_S_i
.visible .entry _Z22polarToCartesianKernelPfS_S_S_i(
	.param .u64 .ptr .align 1 _Z22polarToCartesianKernelPfS_S_S_i_param_0,
	.param .u64 .ptr .align 1 _Z22polarToCartesianKernelPfS_S_S_i_param_1,
	.param .u64 .ptr .align 1 _Z22polarToCartesianKernelPfS_S_S_i_param_2,
	.param .u64 .ptr .align 1 _Z22polarToCartesianKernelPfS_S_S_i_param_3,
	.param .u32 _Z22polarToCartesianKernelPfS_S_S_i_param_4
)
{
	.local .align 4 .b8 	__local_depot3[28];
	.reg .b64 	%SP;
	.reg .b64 	%SPL;
	.reg .pred 	%p<18>;
	.reg .b32 	%r<85>;
	.reg .b32 	%f<59>;
	.reg .b64 	%rd<54>;
	.reg .b64 	%fd<5>;

	mov.u64 	%SPL, __local_depot3;
	ld.param.u64 	%rd18, [_Z22polarToCartesianKernelPfS_S_S_i_param_0];
	ld.param.u64 	%rd19, [_Z22polarToCartesianKernelPfS_S_S_i_param_1];
	ld.param.u64 	%rd20, [_Z22polarToCartesianKernelPfS_S_S_i_param_2];
	ld.param.u64 	%rd21, [_Z22polarToCartesianKernelPfS_S_S_i_param_3];
	ld.param.u32 	%r30, [_Z22polarToCartesianKernelPfS_S_S_i_param_4];
	add.u64 	%rd1, %SPL, 0;
	mov.u32 	%r31, %ctaid.x;
	mov.u32 	%r32, %ntid.x;
	mov.u32 	%r33, %tid.x;
	mad.lo.s32 	%r1, %r31, %r32, %r33;
	setp.ge.s32 	%p1, %r1, %r30;
	@%p1 bra 	$L__BB3_18;
	cvta.to.global.u64 	%rd23, %rd18;
	cvta.to.global.u64 	%rd24, %rd19;
	mul.wide.s32 	%rd25, %r1, 4;
	add.s64 	%rd2, %rd23, %rd25;
	ld.global.f32 	%f1, [%rd2];
	add.s64 	%rd3, %rd24, %rd25;
	ld.global.f32 	%f2, [%rd3];
	mul.f32 	%f15, %f2, 0f3F22F983;
	cvt.rni.s32.f32 	%r80, %f15;
	cvt.rn.f32.s32 	%f16, %r80;
	fma.rn.f32 	%f17, %f16, 0fBFC90FDA, %f2;
	fma.rn.f32 	%f18, %f16, 0fB3A22168, %f17;
	fma.rn.f32 	%f57, %f16, 0fA7C234C5, %f18;
	abs.f32 	%f4, %f2;
	setp.ltu.f32 	%p2, %f4, 0f47CE4780;
	@%p2 bra 	$L__BB3_9;
	setp.neu.f32 	%p3, %f4, 0f7F800000;
	@%p3 bra 	$L__BB3_4;
	mov.f32 	%f21, 0f00000000;
	mul.rn.f32 	%f57, %f2, %f21;
	mov.b32 	%r80, 0;
	bra.uni 	$L__BB3_9;
$L__BB3_4:
	mov.b32 	%r3, %f2;
	shl.b32 	%r35, %r3, 8;
	or.b32  	%r4, %r35, -2147483648;
	mov.b64 	%rd50, 0;
	mov.b32 	%r77, 0;
	mov.u64 	%rd48, __cudart_i2opi_f;
	mov.u64 	%rd49, %rd1;
$L__BB3_5:
	.pragma "nounroll";
	ld.global.nc.u32 	%r36, [%rd48];
	mad.wide.u32 	%rd28, %r36, %r4, %rd50;
	shr.u64 	%rd50, %rd28, 32;
	st.local.u32 	[%rd49], %rd28;
	add.s32 	%r77, %r77, 1;
	add.s64 	%rd49, %rd49, 4;
	add.s64 	%rd48, %rd48, 4;
	setp.ne.s32 	%p4, %r77, 6;
	@%p4 bra 	$L__BB3_5;
	shr.u32 	%r37, %r3, 23;
	st.local.u32 	[%rd1+24], %rd50;
	and.b32  	%r7, %r37, 31;
	and.b32  	%r38, %r37, 224;
	add.s32 	%r39, %r38, -128;
	shr.u32 	%r40, %r39, 5;
	mul.wide.u32 	%rd29, %r40, 4;
	sub.s64 	%rd10, %rd1, %rd29;
	ld.local.u32 	%r78, [%rd10+24];
	ld.local.u32 	%r79, [%rd10+20];
	setp.eq.s32 	%p5, %r7, 0;
	@%p5 bra 	$L__BB3_8;
	shf.l.wrap.b32 	%r78, %r79, %r78, %r7;
	ld.local.u32 	%r41, [%rd10+16];
	shf.l.wrap.b32 	%r79, %r41, %r79, %r7;
$L__BB3_8:
	shr.u32 	%r42, %r78, 30;
	shf.l.wrap.b32 	%r43, %r79, %r78, 2;
	shl.b32 	%r44, %r79, 2;
	shr.u32 	%r45, %r43, 31;
	add.s32 	%r46, %r45, %r42;
	neg.s32 	%r47, %r46;
	setp.lt.s32 	%p6, %r3, 0;
	selp.b32 	%r80, %r47, %r46, %p6;
	xor.b32  	%r48, %r43, %r3;
	shr.s32 	%r49, %r43, 31;
	xor.b32  	%r50, %r49, %r43;
	xor.b32  	%r51, %r49, %r44;
	cvt.u64.u32 	%rd30, %r50;
	shl.b64 	%rd31, %rd30, 32;
	cvt.u64.u32 	%rd32, %r51;
	or.b64  	%rd33, %rd31, %rd32;
	cvt.rn.f64.s64 	%fd1, %rd33;
	mul.f64 	%fd2, %fd1, 0d3BF921FB54442D19;
	cvt.rn.f32.f64 	%f19, %fd2;
	neg.f32 	%f20, %f19;
	setp.lt.s32 	%p7, %r48, 0;
	selp.f32 	%f57, %f20, %f19, %p7;
$L__BB3_9:
	add.s32 	%r53, %r80, 1;
	mul.rn.f32 	%f22, %f57, %f57;
	and.b32  	%r54, %r80, 1;
	setp.eq.b32 	%p8, %r54, 1;
	selp.f32 	%f23, %f57, 0f3F800000, %p8;
	fma.rn.f32 	%f24, %f22, %f23, 0f00000000;
	fma.rn.f32 	%f25, %f22, 0f37CBAC00, 0fBAB607ED;
	selp.f32 	%f26, 0fB94D4153, %f25, %p8;
	selp.f32 	%f27, 0f3C0885E4, 0f3D2AAABB, %p8;
	fma.rn.f32 	%f28, %f26, %f22, %f27;
	selp.f32 	%f29, 0fBE2AAAA8, 0fBEFFFFFF, %p8;
	fma.rn.f32 	%f30, %f28, %f22, %f29;
	fma.rn.f32 	%f31, %f30, %f24, %f23;
	and.b32  	%r55, %r53, 2;
	setp.eq.s32 	%p9, %r55, 0;
	mov.f32 	%f32, 0f00000000;
	sub.f32 	%f33, %f32, %f31;
	selp.f32 	%f34, %f31, %f33, %p9;
	mul.f32 	%f35, %f1, %f34;
	cvta.to.global.u64 	%rd34, %rd20;
	add.s64 	%rd36, %rd34, %rd25;
	st.global.f32 	[%rd36], %f35;
	ld.global.f32 	%f8, [%rd2];
	ld.global.f32 	%f9, [%rd3];
	mul.f32 	%f36, %f9, 0f3F22F983;
	cvt.rni.s32.f32 	%r84, %f36;
	cvt.rn.f32.s32 	%f37, %r84;
	fma.rn.f32 	%f38, %f37, 0fBFC90FDA, %f9;
	fma.rn.f32 	%f39, %f37, 0fB3A22168, %f38;
	fma.rn.f32 	%f58, %f37, 0fA7C234C5, %f39;
	abs.f32 	%f11, %f9;
	setp.ltu.f32 	%p10, %f11, 0f47CE4780;
	@%p10 bra 	$L__BB3_17;
	setp.neu.f32 	%p11, %f11, 0f7F800000;
	@%p11 bra 	$L__BB3_12;
	mov.f32 	%f42, 0f00000000;
	mul.rn.f32 	%f58, %f9, %f42;
	mov.b32 	%r84, 0;
	bra.uni 	$L__BB3_17;
$L__BB3_12:
	mov.b32 	%r17, %f9;
	shl.b32 	%r57, %r17, 8;
	or.b32  	%r18, %r57, -2147483648;
	mov.b64 	%rd53, 0;
	mov.b32 	%r81, 0;
	mov.u64 	%rd51, __cudart_i2opi_f;
	mov.u64 	%rd52, %rd1;
$L__BB3_13:
	.pragma "nounroll";
	ld.global.nc.u32 	%r58, [%rd51];
	mad.wide.u32 	%rd39, %r58, %r18, %rd53;
	shr.u64 	%rd53, %rd39, 32;
	st.local.u32 	[%rd52], %rd39;
	add.s32 	%r81, %r81, 1;
	add.s64 	%rd52, %rd52, 4;
	add.s64 	%rd51, %rd51, 4;
	setp.ne.s32 	%p12, %r81, 6;
	@%p12 bra 	$L__BB3_13;
	shr.u32 	%r59, %r17, 23;
	st.local.u32 	[%rd1+24], %rd53;
	and.b32  	%r21, %r59, 31;
	and.b32  	%r60, %r59, 224;
	add.s32 	%r61, %r60, -128;
	shr.u32 	%r62, %r61, 5;
	mul.wide.u32 	%rd40, %r62, 4;
	sub.s64 	%rd17, %rd1, %rd40;
	ld.local.u32 	%r82, [%rd17+24];
	ld.local.u32 	%r83, [%rd17+20];
	setp.eq.s32 	%p13, %r21, 0;
	@%p13 bra 	$L__BB3_16;
	shf.l.wrap.b32 	%r82, %r83, %r82, %r21;
	ld.local.u32 	%r63, [%rd17+16];
	shf.l.wrap.b32 	%r83, %r63, %r83, %r21;
$L__BB3_16:
	shr.u32 	%r64, %r82, 30;
	shf.l.wrap.b32 	%r65, %r83, %r82, 2;
	shl.b32 	%r66, %r83, 2;
	shr.u32 	%r67, %r65, 31;
	add.s32 	%r68, %r67, %r64;
	neg.s32 	%r69, %r68;
	setp.lt.s32 	%p14, %r17, 0;
	selp.b32 	%r84, %r69, %r68, %p14;
	xor.b32  	%r70, %r65, %r17;
	shr.s32 	%r71, %r65, 31;
	xor.b32  	%r72, %r71, %r65;
	xor.b32  	%r73, %r71, %r66;
	cvt.u64.u32 	%rd41, %r72;
	shl.b64 	%rd42, %rd41, 32;
	cvt.u64.u32 	%rd43, %r73;
	or.b64  	%rd44, %rd42, %rd43;
	cvt.rn.f64.s64 	%fd3, %rd44;
	mul.f64 	%fd4, %fd3, 0d3BF921FB54442D19;
	cvt.rn.f32.f64 	%f40, %fd4;
	neg.f32 	%f41, %f40;
	setp.lt.s32 	%p15, %r70, 0;
	selp.f32 	%f58, %f41, %f40, %p15;
$L__BB3_17:
	mul.rn.f32 	%f43, %f58, %f58;
	and.b32  	%r75, %r84, 1;
	setp.eq.b32 	%p16, %r75, 1;
	selp.f32 	%f44, 0f3F800000, %f58, %p16;
	fma.rn.f32 	%f45, %f43, %f44, 0f00000000;
	fma.rn.f32 	%f46, %f43, 0f37CBAC00, 0fBAB607ED;
	selp.f32 	%f47, %f46, 0fB94D4153, %p16;
	selp.f32 	%f48, 0f3D2AAABB, 0f3C0885E4, %p16;
	fma.rn.f32 	%f49, %f47, %f43, %f48;
	selp.f32 	%f50, 0fBEFFFFFF, 0fBE2AAAA8, %p16;
	fma.rn.f32 	%f51, %f49, %f43, %f50;
	fma.rn.f32 	%f52, %f51, %f45, %f44;
	and.b32  	%r76, %r84, 2;
	setp.eq.s32 	%p17, %r76, 0;
	mov.f32 	%f53, 0f00000000;
	sub.f32 	%f54, %f53, %f52;
	selp.f32 	%f55, %f52, %f54, %p17;
	mul.f32 	%f56, %f8, %f55;
	cvta.to.global.u64 	%rd45, %rd21;
	add.s64 	%rd47, %rd45, %rd25;
	st.global.f32 	[%rd47], %f56;
$L__BB3_18:
	ret;

}
	// .globl	_Z20generatePrimesKernelPii
.visible .entry _Z20generatePrimesKernelPii(
	.param .u64 .ptr .align 1 _Z20generatePrimesKernelPii_param_0,
	.param .u32 _Z20generatePrimesKernelPii_param_1
)
{
	.reg .b32 	%r<6>;
	.reg .b64 	%rd<5>;

	ld.param.u64 	%rd1, [_Z20generatePrimesKernelPii_param_0];
	cvta.to.global.u64 	%rd2, %rd1;
	mov.u32 	%r1, %ctaid.x;
	mov.u32 	%r2, %ntid.x;
	mov.u32 	%r3, %tid.x;
	mad.lo.s32 	%r4, %r1, %r2, %r3;
	mul.wide.s32 	%rd3, %r4, 4;
	add.s64 	%rd4, %rd2, %rd3;
	mov.b32 	%r5, 0;
	st.global.u32 	[%rd4], %r5;
	ret;

}
	// .globl	_Z22filterCompositesKernelPiS_i
.visible .entry _Z22filterCompositesKernelPiS_i(
	.param .u64 .ptr .align 1 _Z22filterCompositesKernelPiS_i_param_0,
	.param .u64 .ptr .align 1 _Z22filterCompositesKernelPiS_i_param_1,
	.param .u32 _Z22filterCompositesKernelPiS_i_param_2
)
{
	.reg .pred 	%p<2>;
	.reg .b32 	%r<8>;
	.reg .b64 	%rd<10>;

	ld.param.u64 	%rd2, [_Z22filterCompositesKernelPiS_i_param_0];
	ld.param.u64 	%rd3, [_Z22filterCompositesKernelPiS_i_param_1];
	ld.param.u32 	%r2, [_Z22filterCompositesKernelPiS_i_param_2];
	cvta.to.global.u64 	%rd1, %rd3;
	mov.u32 	%r3, %ctaid.x;
	mov.u32 	%r4, %ntid.x;
	mov.u32 	%r5, %tid.x;
	mad.lo.s32 	%r1, %r3, %r4, %r5;
	setp.ge.s32 	%p1, %r1, %r2;
	@%p1 bra 	$L__BB5_2;
	cvta.to.global.u64 	%rd6, %rd2;
	mul.wide.s32 	%rd7, %r1, 4;
	add.s64 	%rd8, %rd6, %rd7;
	ld.global.u32 	%r7, [%rd8];
	add.s64 	%rd9, %rd1, %rd7;
	st.global.u32 	[%rd9], %r7;
	bra.uni 	$L__BB5_3;
$L__BB5_2:
	mul.wide.s32 	%rd4, %r1, 4;
	add.s64 	%rd5, %rd1, %rd4;
	mov.b32 	%r6, 0;
	st.global.u32 	[%rd5], %r6;
$L__BB5_3:
	ret;

}
	// .globl	_Z22cartesianToPolarKernelPfS_S_S_i
.visible .entry _Z22cartesianToPolarKernelPfS_S_S_i(
	.param .u64 .ptr .align 1 _Z22cartesianToPolarKernelPfS_S_S_i_param_0,
	.param .u64 .ptr .align 1 _Z22cartesianToPolarKernelPfS_S_S_i_param_1,
	.param .u64 .ptr .align 1 _Z22cartesianToPolarKernelPfS_S_S_i_param_2,
	.param .u64 .ptr .align 1 _Z22cartesianToPolarKernelPfS_S_S_i_param_3,
	.param .u32 _Z22cartesianToPolarKernelPfS_S_S_i_param_4
)
{
	.reg .pred 	%p<7>;
	.reg .b32 	%r<7>;
	.reg .b32 	%f<38>;
	.reg .b64 	%rd<14>;

	ld.param.u64 	%rd1, [_Z22cartesianToPolarKernelPfS_S_S_i_param_0];
	ld.param.u64 	%rd2, [_Z22cartesianToPolarKernelPfS_S_S_i_param_1];
	ld.param.u64 	%rd3, [_Z22cartesianToPolarKernelPfS_S_S_i_param_2];
	ld.param.u64 	%rd4, [_Z22cartesianToPolarKernelPfS_S_S_i_param_3];
	ld.param.u32 	%r2, [_Z22cartesianToPolarKernelPfS_S_S_i_param_4];
	mov.u32 	%r3, %ctaid.x;
	mov.u32 	%r4, %ntid.x;
	mov.u32 	%r5, %tid.x;
	mad.lo.s32 	%r1, %r3, %r4, %r5;
	setp.ge.s32 	%p1, %r1, %r2;
	@%p1 bra 	$L__BB6_2;
	cvta.to.global.u64 	%rd5, %rd1;
	cvta.to.global.u64 	%rd6, %rd2;
	cvta.to.global.u64 	%rd7, %rd3;
	cvta.to.global.u64 	%rd8, %rd4;
	mul.wide.s32 	%rd9, %r1, 4;
	add.s64 	%rd10, %rd5, %rd9;
	ld.global.f32 	%f1, [%rd10];
	add.s64 	%rd11, %rd6, %rd9;
	ld.global.f32 	%f2, [%rd11];
	mul.f32 	%f3, %f2, %f2;
	fma.rn.f32 	%f4, %f1, %f1, %f3;
	sqrt.rn.f32 	%f5, %f4;
	add.s64 	%rd12, %rd7, %rd9;
	st.global.f32 	[%rd12], %f5;
	ld.global.f32 	%f6, [%rd11];
	ld.global.f32 	%f7, [%rd10];
	abs.f32 	%f8, %f7;
	abs.f32 	%f9, %f6;
	setp.gt.f32 	%p2, %f9, %f8;
	selp.f32 	%f10, %f9, %f8, %p2;
	selp.f32 	%f11, %f8, %f9, %p2;
	div.rn.f32 	%f12, %f11, %f10;
	mul.f32 	%f13, %f12, %f12;
	fma.rn.f32 	%f14, %f13, 0f3B33710B, 0fBC807748;
	fma.rn.f32 	%f15, %f14, %f13, 0f3D2CDAB2;
	fma.rn.f32 	%f16, %f15, %f13, 0fBD992D10;
	fma.rn.f32 	%f17, %f16, %f13, 0f3DD9EA6C;
	fma.rn.f32 	%f18, %f17, %f13, 0fBE117CB1;
	fma.rn.f32 	%f19, %f18, %f13, 0f3E4CBCE0;
	fma.rn.f32 	%f20, %f19, %f13, 0fBEAAAA7D;
	mul.f32 	%f21, %f13, %f20;
	fma.rn.f32 	%f22, %f21, %f12, %f12;
	neg.f32 	%f23, %f22;
	fma.rn.f32 	%f24, 0f3F6EE581, 0f3FD774EB, %f23;
	selp.f32 	%f25, %f24, %f22, %p2;
	selp.f32 	%f26, 0f3F6EE581, 0f3FEEE581, %p2;
	selp.f32 	%f27, %f22, %f23, %p2;
	mov.b32 	%r6, %f7;
	fma.rn.f32 	%f28, %f26, 0f3FD774EB, %f27;
	setp.lt.s32 	%p3, %r6, 0;
	selp.f32 	%f29, %f28, %f25, %p3;
	add.f32 	%f30, %f9, %f8;
	setp.eq.f32 	%p4, %f10, 0f00000000;
	selp.f32 	%f31, 0f40490FDB, 0f00000000, %p3;
	setp.eq.f32 	%p5, %f8, %f9;
	selp.f32 	%f32, 0f4016CBE4, 0f3F490FDB, %p3;
	selp.f32 	%f33, %f32, %f29, %p5;
	selp.f32 	%f34, %f31, %f33, %p4;
	abs.f32 	%f35, %f30;
	setp.nan.f32 	%p6, %f35, %f35;
	copysign.f32 	%f36, %f6, %f34;
	selp.f32 	%f37, %f30, %f36, %p6;
	add.s64 	%rd13, %rd8, %rd9;
	st.global.f32 	[%rd13], %f37;
$L__BB6_2:
	ret;

}
	// .globl	_Z20primeFibonacciKernelPyPii
.visible .entry _Z20primeFibonacciKernelPyPii(
	.param .u64 .ptr .align 1 _Z20primeFibonacciKernelPyPii_param_0,
	.param .u64 .ptr .align 1 _Z20primeFibonacciKernelPyPii_param_1,
	.param .u32 _Z20primeFibonacciKernelPyPii_param_2
)
{
	.reg .b32 	%r<6>;
	.reg .b64 	%rd<5>;

	ld.param.u64 	%rd1, [_Z20primeFibonacciKernelPyPii_param_1];
	cvta.to.global.u64 	%rd2, %rd1;
	mov.u32 	%r1, %ctaid.x;
	mov.u32 	%r2, %ntid.x;
	mov.u32 	%r3, %tid.x;
	mad.lo.s32 	%r4, %r1, %r2, %r3;
	mul.wide.s32 	%rd3, %r4, 4;
	add.s64 	%rd4, %rd2, %rd3;
	mov.b32 	%r5, 0;
	st.global.u32 	[%rd4], %r5;
	ret;

}
	// .globl	_Z24generateCompositesKernelPii
.visible .entry _Z24generateCompositesKernelPii(
	.param .u64 .ptr .align 1 _Z24generateCompositesKernelPii_param_0,
	.param .u32 _Z24generateCompositesKernelPii_param_1
)
{
	.reg .pred 	%p<2>;
	.reg .b32 	%r<7>;
	.reg .b64 	%rd<7>;

	ld.param.u64 	%rd2, [_Z24generateCompositesKernelPii_param_0];
	ld.param.u32 	%r2, [_Z24generateCompositesKernelPii_param_1];
	cvta.to.global.u64 	%rd1, %rd2;
	mov.u32 	%r3, %ctaid.x;
	mov.u32 	%r4, %ntid.x;
	mov.u32 	%r5, %tid.x;
	mad.lo.s32 	%r1, %r3, %r4, %r5;
	setp.ge.s32 	%p1, %r1, %r2;
	@%p1 bra 	$L__BB8_2;
	mul.wide.s32 	%rd5, %r1, 4;
	add.s64 	%rd6, %rd1, %rd5;
	st.global.u32 	[%rd6], %r1;
	bra.uni 	$L__BB8_3;
$L__BB8_2:
	mul.wide.s32 	%rd3, %r1, 4;
	add.s64 	%rd4, %rd1, %rd3;
	mov.b32 	%r6, 0;
	st.global.u32 	[%rd4], %r6;
$L__BB8_3:
	ret;

}
	// .globl	_Z18filterPrimesKernelPiS_i
.visible .entry _Z18filterPrimesKernelPiS_i(
	.param .u64 .ptr .align 1 _Z18filterPrimesKernelPiS_i_param_0,
	.param .u64 .ptr .align 1 _Z18filterPrimesKernelPiS_i_param_1,
	.param .u32 _Z18filterPrimesKernelPiS_i_param_2
)
{
	.reg .b32 	%r<6>;
	.reg .b64 	%rd<5>;

	ld.param.u64 	%rd1, [_Z18filterPrimesKernelPiS_i_param_1];
	cvta.to.global.u64 	%rd2, %rd1;
	mov.u32 	%r1, %ctaid.x;
	mov.u32 	%r2, %ntid.x;
	mov.u32 	%r3, %tid.x;
	mad.lo.s32 	%r4, %r1, %r2, %r3;
	mul.wide.s32 	%rd3, %r4, 4;
	add.s64 	%rd4, %rd2, %rd3;
	mov.b32 	%r5, 0;
	st.global.u32 	[%rd4], %r5;
	ret;

}
	// .globl	_Z21fibonacciPrimesKernelPyPii
.visible .entry _Z21fibonacciPrimesKernelPyPii(
	.param .u64 .ptr .align 1 _Z21fibonacciPrimesKernelPyPii_param_0,
	.param .u64 .ptr .align 1 _Z21fibonacciPrimesKernelPyPii_param_1,
	.param .u32 _Z21fibonacciPrimesKernelPyPii_param_2
)
{
	.reg .b32 	%r<6>;
	.reg .b64 	%rd<5>;

	ld.param.u64 	%rd1, [_Z21fibonacciPrimesKernelPyPii_param_1];
	cvta.to.global.u64 	%rd2, %rd1;
	mov.u32 	%r1, %ctaid.x;
	mov.u32 	%r2, %ntid.x;
	mov.u32 	%r3, %tid.x;
	mad.lo.s32 	%r4, %r1, %r2, %r3;
	mul.wide.s32 	%rd3, %r4, 4;
	add.s64 	%rd4, %rd2, %rd3;
	mov.b32 	%r5, 0;
	st.global.u32 	[%rd4], %r5;
	ret;

}
	// .globl	_Z21compositePrimesKernelPiS_i
.visible .entry _Z21compositePrimesKernelPiS_i(
	.param .u64 .ptr .align 1 _Z21compositePrimesKernelPiS_i_param_0,
	.param .u64 .ptr .align 1 _Z21compositePrimesKernelPiS_i_param_1,
	.param .u32 _Z21compositePrimesKernelPiS_i_param_2
)
{
	.reg .b32 	%r<6>;
	.reg .b64 	%rd<5>;

	ld.param.u64 	%rd1, [_Z21compositePrimesKernelPiS_i_param_1];
	cvta.to.global.u64 	%rd2, %rd1;
	mov.u32 	%r1, %ctaid.x;
	mov.u32 	%r2, %ntid.x;
	mov.u32 	%r3, %tid.x;
	mad.lo.s32 	%r4, %r1, %r2, %r3;
	mul.wide.s32 	%rd3, %r4, 4;
	add.s64 	%rd4, %rd2, %rd3;
	mov.b32 	%r5, 0;
	st.global.u32 	[%rd4], %r5;
	ret;

}
	// .globl	_Z23cartesianToPolarKernel2PfS_S_S_i
.visible .entry _Z23cartesianToPolarKernel2PfS_S_S_i(
	.param .u64 .ptr .align 1 _Z23cartesianToPolarKernel2PfS_S_S_i_param_0,
	.param .u64 .ptr .align 1 _Z23cartesianToPolarKernel2PfS_S_S_i_param_1,
	.param .u64 .ptr .align 1 _Z23cartesianToPolarKernel2PfS_S_S_i_param_2,
	.param .u64 .ptr .align 1 _Z23cartesianToPolarKernel2PfS_S_S_i_param_3,
	.param .u32 _Z23cartesianToPolarKernel2PfS_S_S_i_param_4
)
{
	.reg .pred 	%p<7>;
	.reg .b32 	%r<7>;
	.reg .b32 	%f<38>;
	.reg .b64 	%rd<14>;

	ld.param.u64 	%rd1, [_Z23cartesianToPolarKernel2PfS_S_S_i_param_0];
	ld.param.u64 	%rd2, [_Z23cartesianToPolarKernel2PfS_S_S_i_param_1];
	ld.param.u64 	%rd3, [_Z23cartesianToPolarKernel2PfS_S_S_i_param_2];
	ld.param.u64 	%rd4, [_Z23cartesianToPolarKernel2PfS_S_S_i_param_3];
	ld.param.u32 	%r2, [_Z23cartesianToPolarKernel2PfS_S_S_i_param_4];
	mov.u32 	%r3, %ctaid.x;
	mov.u32 	%r4, %ntid.x;
	mov.u32 	%r5, %tid.x;
	mad.lo.s32 	%r1, %r3, %r4, %r5;
	setp.ge.s32 	%p1, %r1, %r2;
	@%p1 bra 	$L__BB12_2;
	cvta.to.global.u64 	%rd5, %rd1;
	cvta.to.global.u64 	%rd6, %rd2;
	cvta.to.global.u64 	%rd7, %rd3;
	cvta.to.global.u64 	%rd8, %rd4;
	mul.wide.s32 	%rd9, %r1, 4;
	add.s64 	%rd10, %rd5, %rd9;
	ld.global.f32 	%f1, [%rd10];
	add.s64 	%rd11, %rd6, %rd9;
	ld.global.f32 	%f2, [%rd11];
	mul.f32 	%f3, %f2, %f2;
	fma.rn.f32 	%f4, %f1, %f1, %f3;
	sqrt.rn.f32 	%f5, %f4;
	add.s64 	%rd12, %rd7, %rd9;
	st.global.f32 	[%rd12], %f5;
	ld.global.f32 	%f6, [%rd11];
	ld.global.f32 	%f7, [%rd10];
	abs.f32 	%f8, %f7;
	abs.f32 	%f9, %f6;
	setp.gt.f32 	%p2, %f9, %f8;
	selp.f32 	%f10, %f9, %f8, %p2;
	selp.f32 	%f11, %f8, %f9, %p2;
	div.rn.f32 	%f12, %f11, %f10;
	mul.f32 	%f13, %f12, %f12;
	fma.rn.f32 	%f14, %f13, 0f3B33710B, 0fBC807748;
	fma.rn.f32 	%f15, %f14, %f13, 0f3D2CDAB2;
	fma.rn.f32 	%f16, %f15, %f13, 0fBD992D10;
	fma.rn.f32 	%f17, %f16, %f13, 0f3DD9EA6C;
	fma.rn.f32 	%f18, %f17, %f13, 0fBE117CB1;
	fma.rn.f32 	%f19, %f18, %f13, 0f3E4CBCE0;
	fma.rn.f32 	%f20, %f19, %f13, 0fBEAAAA7D;
	mul.f32 	%f21, %f13, %f20;
	fma.rn.f32 	%f22, %f21, %f12, %f12;
	neg.f32 	%f23, %f22;
	fma.rn.f32 	%f24, 0f3F6EE581, 0f3FD774EB, %f23;
	selp.f32 	%f25, %f24, %f22, %p2;
	selp.f32 	%f26, 0f3F6EE581, 0f3FEEE581, %p2;
	selp.f32 	%f27, %f22, %f23, %p2;
	mov.b32 	%r6, %f7;
	fma.rn.f32 	%f28, %f26, 0f3FD774EB, %f27;
	setp.lt.s32 	%p3, %r6, 0;
	selp.f32 	%f29, %f28, %f25, %p3;
	add.f32 	%f30, %f9, %f8;
	setp.eq.f32 	%p4, %f10, 0f00000000;
	selp.f32 	%f31, 0f40490FDB, 0f00000000, %p3;
	setp.eq.f32 	%p5, %f8, %f9;
	selp.f32 	%f32, 0f4016CBE4, 0f3F490FDB, %p3;
	selp.f32 	%f33, %f32, %f29, %p5;
	selp.f32 	%f34, %f31, %f33, %p4;
	abs.f32 	%f35, %f30;
	setp.nan.f32 	%p6, %f35, %f35;
	copysign.f32 	%f36, %f6, %f34;
	selp.f32 	%f37, %f30, %f36, %p6;
	add.s64 	%rd13, %rd8, %rd9;
	st.global.f32 	[%rd13], %f37;
$L__BB12_2:
	ret;

}
	// .globl	_Z23polarToCartesianKernel2PfS_S_S_i
.visible .entry _Z23polarToCartesianKernel2PfS_S_S_i(
	.param .u64 .ptr .align 1 _Z23polarToCartesianKernel2PfS_S_S_i_param_0,
	.param .u64 .ptr .align 1 _Z23polarToCartesianKernel2PfS_S_S_i_param_1,
	.param .u64 .ptr .align 1 _Z23polarToCartesianKernel2PfS_S_S_i_param_2,
	.param .u64 .ptr .align 1 _Z23polarToCartesianKernel2PfS_S_S_i_param_3,
	.param .u32 _Z23polarToCartesianKernel2PfS_S_S_i_param_4
)
{
	.local .align 4 .b8 	__local_depot13[28];
	.reg .b64 	%SP;
	.reg .b64 	%SPL;
	.reg .pred 	%p<18>;
	.reg .b32 	%r<85>;
	.reg .b32 	%f<59>;
	.reg .b64 	%rd<54>;
	.reg .b64 	%fd<5>;

	mov.u64 	%SPL, __local_depot13;
	ld.param.u64 	%rd18, [_Z23polarToCartesianKernel2PfS_S_S_i_param_0];
	ld.param.u64 	%rd19, [_Z23polarToCartesianKernel2PfS_S_S_i_param_1];
	ld.param.u64 	%rd20, [_Z23polarToCartesianKernel2PfS_S_S_i_param_2];
	ld.param.u64 	%rd21, [_Z23polarToCartesianKernel2PfS_S_S_i_param_3];
	ld.param.u32 	%r30, [_Z23polarToCartesianKernel2PfS_S_S_i_param_4];
	add.u64 	%rd1, %SPL, 0;
	mov.u32 	%r31, %ctaid.x;
	mov.u32 	%r32, %ntid.x;
	mov.u32 	%r33, %tid.x;
	mad.lo.s32 	%r1, %r31, %r32, %r33;
	setp.ge.s32 	%p1, %r1, %r30;
	@%p1 bra 	$L__BB13_18;
	cvta.to.global.u64 	%rd23, %rd18;
	cvta.to.global.u64 	%rd24, %rd19;
	mul.wide.s32 	%rd25, %r1, 4;
	add.s64 	%rd2, %rd23, %rd25;
	ld.global.f32 	%f1, [%rd2];
	add.s64 	%rd3, %rd24, %rd25;
	ld.global.f32 	%f2, [%rd3];
	mul.f32 	%f15, %f2, 0f3F22F983;
	cvt.rni.s32.f32 	%r80, %f15;
	cvt.rn.f32.s32 	%f16, %r80;
	fma.rn.f32 	%f17, %f16, 0fBFC90FDA, %f2;
	fma.rn.f32 	%f18, %f16, 0fB3A22168, %f17;
	fma.rn.f32 	%f57, %f16, 0fA7C234C5, %f18;
	abs.f32 	%f4, %f2;
	setp.ltu.f32 	%p2, %f4, 0f47CE4780;
	@%p2 bra 	$L__BB13_9;
	setp.neu.f32 	%p3, %f4, 0f7F800000;
	@%p3 bra 	$L__BB13_4;
	mov.f32 	%f21, 0f00000000;
	mul.rn.f32 	%f57, %f2, %f21;
	mov.b32 	%r80, 0;
	bra.uni 	$L__BB13_9;
$L__BB13_4:
	mov.b32 	%r3, %f2;
	shl.b32 	%r35, %r3, 8;
	or.b32  	%r4, %r35, -2147483648;
	mov.b64 	%rd50, 0;
	mov.b32 	%r77, 0;
	mov.u64 	%rd48, __cudart_i2opi_f;
	mov.u64 	%rd49, %rd1;
$L__BB13_5:
	.pragma "nounroll";
	ld.global.nc.u32 	%r36, [%rd48];
	mad.wide.u32 	%rd28, %r36, %r4, %rd50;
	shr.u64 	%rd50, %rd28, 32;
	st.local.u32 	[%rd49], %rd28;
	add.s32 	%r77, %r77, 1;
	add.s64 	%rd49, %rd49, 4;
	add.s64 	%rd48, %rd48, 4;
	setp.ne.s32 	%p4, %r77, 6;
	@%p4 bra 	$L__BB13_5;
	shr.u32 	%r37, %r3, 23;
	st.local.u32 	[%rd1+24], %rd50;
	and.b32  	%r7, %r37, 31;
	and.b32  	%r38, %r37, 224;
	add.s32 	%r39, %r38, -128;
	shr.u32 	%r40, %r39, 5;
	mul.wide.u32 	%rd29, %r40, 4;
	sub.s64 	%rd10, %rd1, %rd29;
	ld.local.u32 	%r78, [%rd10+24];
	ld.local.u32 	%r79, [%rd10+20];
	setp.eq.s32 	%p5, %r7, 0;
	@%p5 bra 	$L__BB13_8;
	shf.l.wrap.b32 	%r78, %r79, %r78, %r7;
	ld.local.u32 	%r41, [%rd10+16];
	shf.l.wrap.b32 	%r79, %r41, %r79, %r7;
$L__BB13_8:
	shr.u32 	%r42, %r78, 30;
	shf.l.wrap.b32 	%r43, %r79, %r78, 2;
	shl.b32 	%r44, %r79, 2;
	shr.u32 	%r45, %r43, 31;
	add.s32 	%r46, %r45, %r42;
	neg.s32 	%r47, %r46;
	setp.lt.s32 	%p6, %r3, 0;
	selp.b32 	%r80, %r47, %r46, %p6;
	xor.b32  	%r48, %r43, %r3;
	shr.s32 	%r49, %r43, 31;
	xor.b32  	%r50, %r49, %r43;
	xor.b32  	%r51, %r49, %r44;
	cvt.u64.u32 	%rd30, %r50;
	shl.b64 	%rd31, %rd30, 32;
	cvt.u64.u32 	%rd32, %r51;
	or.b64  	%rd33, %rd31, %rd32;
	cvt.rn.f64.s64 	%fd1, %rd33;
	mul.f64 	%fd2, %fd1, 0d3BF921FB54442D19;
	cvt.rn.f32.f64 	%f19, %fd2;
	neg.f32 	%f20, %f19;
	setp.lt.s32 	%p7, %r48, 0;
	selp.f32 	%f57, %f20, %f19, %p7;
$L__BB13_9:
	add.s32 	%r53, %r80, 1;
	mul.rn.f32 	%f22, %f57, %f57;
	and.b32  	%r54, %r80, 1;
	setp.eq.b32 	%p8, %r54, 1;
	selp.f32 	%f23, %f57, 0f3F800000, %p8;
	fma.rn.f32 	%f24, %f22, %f23, 0f00000000;
	fma.rn.f32 	%f25, %f22, 0f37CBAC00, 0fBAB607ED;
	selp.f32 	%f26, 0fB94D4153, %f25, %p8;
	selp.f32 	%f27, 0f3C0885E4, 0f3D2AAABB, %p8;
	fma.rn.f32 	%f28, %f26, %f22, %f27;
	selp.f32 	%f29, 0fBE2AAAA8, 0fBEFFFFFF, %p8;
	fma.rn.f32 	%f30, %f28, %f22, %f29;
	fma.rn.f32 	%f31, %f30, %f24, %f23;
	and.b32  	%r55, %r53, 2;
	setp.eq.s32 	%p9, %r55, 0;
	mov.f32 	%f32, 0f00000000;
	sub.f32 	%f33, %f32, %f31;
	selp.f32 	%f34, %f31, %f33, %p9;
	mul.f32 	%f35, %f1, %f34;
	cvta.to.global.u64 	%rd34, %rd20;
	add.s64 	%rd36, %rd34, %rd25;
	st.global.f32 	[%rd36], %f35;
	ld.global.f32 	%f8, [%rd2];
	ld.global.f32 	%f9, [%rd3];
	mul.f32 	%f36, %f9, 0f3F22F983;
	cvt.rni.s32.f32 	%r84, %f36;
	cvt.rn.f32.s32 	%f37, %r84;
	fma.rn.f32 	%f38, %f37, 0fBFC90FDA, %f9;
	fma.rn.f32 	%f39, %f37, 0fB3A22168, %f38;
	fma.rn.f32 	%f58, %f37, 0fA7C234C5, %f39;
	abs.f32 	%f11, %f9;
	setp.ltu.f32 	%p10, %f11, 0f47CE4780;
	@%p10 bra 	$L__BB13_17;
	setp.neu.f32 	%p11, %f11, 0f7F800000;
	@%p11 bra 	$L__BB13_12;
	mov.f32 	%f42, 0f00000000;
	mul.rn.f32 	%f58, %f9, %f42;
	mov.b32 	%r84, 0;
	bra.uni 	$L__BB13_17;
$L__BB13_12:
	mov.b32 	%r17, %f9;
	shl.b32 	%r57, %r17, 8;
	or.b32  	%r18, %r57, -2147483648;
	mov.b64 	%rd53, 0;
	mov.b32 	%r81, 0;
	mov.u64 	%rd51, __cudart_i2opi_f;
	mov.u64 	%rd52, %rd1;
$L__BB13_13:
	.pragma "nounroll";
	ld.global.nc.u32 	%r58, [%rd51];
	mad.wide.u32 	%rd39, %r58, %r18, %rd53;
	shr.u64 	%rd53, %rd39, 32;
	st.local.u32 	[%rd52], %rd39;
	add.s32 	%r81, %r81, 1;
	add.s64 	%rd52, %rd52, 4;
	add.s64 	%rd51, %rd51, 4;
	setp.ne.s32 	%p12, %r81, 6;
	@%p12 bra 	$L__BB13_13;
	shr.u32 	%r59, %r17, 23;
	st.local.u32 	[%rd1+24], %rd53;
	and.b32  	%r21, %r59, 31;
	and.b32  	%r60, %r59, 224;
	add.s32 	%r61, %r60, -128;
	shr.u32 	%r62, %r61, 5;
	mul.wide.u32 	%rd40, %r62, 4;
	sub.s64 	%rd17, %rd1, %rd40;
	ld.local.u32 	%r82, [%rd17+24];
	ld.local.u32 	%r83, [%rd17+20];
	setp.eq.s32 	%p13, %r21, 0;
	@%p13 bra 	$L__BB13_16;
	shf.l.wrap.b32 	%r82, %r83, %r82, %r21;
	ld.local.u32 	%r63, [%rd17+16];
	shf.l.wrap.b32 	%r83, %r63, %r83, %r21;
$L__BB13_16:
	shr.u32 	%r64, %r82, 30;
	shf.l.wrap.b32 	%r65, %r83, %r82, 2;
	shl.b32 	%r66, %r83, 2;
	shr.u32 	%r67, %r65, 31;
	add.s32 	%r68, %r67, %r64;
	neg.s32 	%r69, %r68;
	setp.lt.s32 	%p14, %r17, 0;
	selp.b32 	%r84, %r69, %r68, %p14;
	xor.b32  	%r70, %r65, %r17;
	shr.s32 	%r71, %r65, 31;
	xor.b32  	%r72, %r71, %r65;
	xor.b32  	%r73, %r71, %r66;
	cvt.u64.u32 	%rd41, %r72;
	shl.b64 	%rd42, %rd41, 32;
	cvt.u64.u32 	%rd43, %r73;
	or.b64  	%rd44, %rd42, %rd43;
	cvt.rn.f64.s64 	%fd3, %rd44;
	mul.f64 	%fd4, %fd3, 0d3BF921FB54442D19;
	cvt.rn.f32.f64 	%f40, %fd4;
	neg.f32 	%f41, %f40;
	setp.lt.s32 	%p15, %r70, 0;
	selp.f32 	%f58, %f41, %f40, %p15;
$L__BB13_17:
	mul.rn.f32 	%f43, %f58, %f58;
	and.b32  	%r75, %r84, 1;
	setp.eq.b32 	%p16, %r75, 1;
	selp.f32 	%f44, 0f3F800000, %f58, %p16;
	fma.rn.f32 	%f45, %f43, %f44, 0f00000000;
	fma.rn.f32 	%f46, %f43, 0f37CBAC00, 0fBAB607ED;
	selp.f32 	%f47, %f46, 0fB94D4153, %p16;
	selp.f32 	%f48, 0f3D2AAABB, 0f3C0885E4, %p16;
	fma.rn.f32 	%f49, %f47, %f43, %f48;
	selp.f32 	%f50, 0fBEFFFFFF, 0fBE2AAAA8, %p16;
	fma.rn.f32 	%f51, %f49, %f43, %f50;
	fma.rn.f32 	%f52, %f51, %f45, %f44;
	and.b32  	%r76, %r84, 2;
	setp.eq.s32 	%p17, %r76, 0;
	mov.f32 	%f53, 0f00000000;
	sub.f32 	%f54, %f53, %f52;
	selp.f32 	%f55, %f52, %f54, %p17;
	mul.f32 	%f56, %f8, %f55;
	cvta.to.global.u64 	%rd45, %rd21;
	add.s64 	%rd47, %rd45, %rd25;
	st.global.f32 	[%rd47], %f56;
$L__BB13_18:
	ret;

}
	// .globl	_Z21generatePrimesKernel2Pii
.visible .entry _Z21generatePrimesKernel2Pii(
	.param .u64 .ptr .align 1 _Z21generatePrimesKernel2Pii_param_0,
	.param .u32 _Z21generatePrimesKernel2Pii_param_1
)
{
	.reg .b32 	%r<6>;
	.reg .b64 	%rd<5>;

	ld.param.u64 	%rd1, [_Z21generatePrimesKernel2Pii_param_0];
	cvta.to.global.u64 	%rd2, %rd1;
	mov.u32 	%r1, %ctaid.x;
	mov.u32 	%r2, %ntid.x;
	mov.u32 	%r3, %tid.x;
	mad.lo.s32 	%r4, %r1, %r2, %r3;
	mul.wide.s32 	%rd3, %r4, 4;
	add.s64 	%rd4, %rd2, %rd3;
	mov.b32 	%r5, 0;
	st.global.u32 	[%rd4], %r5;
	ret;

}
	// .globl	_Z23filterCompositesKernel2PiS_i
.visible .entry _Z23filterCompositesKernel2PiS_i(
	.param .u64 .ptr .align 1 _Z23filterCompositesKernel2PiS_i_param_0,
	.param .u64 .ptr .align 1 _Z23filterCompositesKernel2PiS_i_param_1,
	.param .u32 _Z23filterCompositesKernel2PiS_i_param_2
)
{
	.reg .pred 	%p<2>;
	.reg .b32 	%r<8>;
	.reg .b64 	%rd<10>;

	ld.param.u64 	%rd2, [_Z23filterCompositesKernel2PiS_i_param_0];
	ld.param.u64 	%rd3, [_Z23filterCompositesKernel2PiS_i_param_1];
	ld.param.u32 	%r2, [_Z23filterCompositesKernel2PiS_i_param_2];
	cvta.to.global.u64 	%rd1, %rd3;
	mov.u32 	%r3, %ctaid.x;
	mov.u32 	%r4, %ntid.x;
	mov.u32 	%r5, %tid.x;
	mad.lo.s32 	%r1, %r3, %r4, %r5;
	setp.ge.s32 	%p1, %r1, %r2;
	@%p1 bra 	$L__BB15_2;
	cvta.to.global.u64 	%rd6, %rd2;
	mul.wide.s32 	%rd7, %r1, 4;
	add.s64 	%rd8, %rd6, %rd7;
	ld.global.u32 	%r7, [%rd8];
	add.s64 	%rd9, %rd1, %rd7;
	st.global.u32 	[%rd9], %r7;
	bra.uni 	$L__BB15_3;
$L__BB15_2:
	mul.wide.s32 	%rd4, %r1, 4;
	add.s64 	%rd5, %rd1, %rd4;
	mov.b32 	%r6, 0;
	st.global.u32 	[%rd5], %r6;
$L__BB15_3:
	ret;

}
	// .globl	_Z23cartesianToPolarKernel3PfS_S_S_i
.visible .entry _Z23cartesianToPolarKernel3PfS_S_S_i(
	.param .u64 .ptr .align 1 _Z23cartesianToPolarKernel3PfS_S_S_i_param_0,
	.param .u64 .ptr .align 1 _Z23cartesianToPolarKernel3PfS_S_S_i_param_1,
	.param .u64 .ptr .align 1 _Z23cartesianToPolarKernel3PfS_S_S_i_param_2,
	.param .u64 .ptr .align 1 _Z23cartesianToPolarKernel3PfS_S_S_i_param_3,
	.param .u32 _Z23cartesianToPolarKernel3PfS_S_S_i_param_4
)
{
	.reg .pred 	%p<7>;
	.reg .b32 	%r<7>;
	.reg .b32 	%f<38>;
	.reg .b64 	%rd<14>;

	ld.param.u64 	%rd1, [_Z23cartesianToPolarKernel3PfS_S_S_i_param_0];
	ld.param.u64 	%rd2, [_Z23cartesianToPolarKernel3PfS_S_S_i_param_1];
	ld.param.u64 	%rd3, [_Z23cartesianToPolarKernel3PfS_S_S_i_param_2];
	ld.param.u64 	%rd4, [_Z23cartesianToPolarKernel3PfS_S_S_i_param_3];
	ld.param.u32 	%r2, [_Z23cartesianToPolarKernel3PfS_S_S_i_param_4];
	mov.u32 	%r3, %ctaid.x;
	mov.u32 	%r4, %ntid.x;
	mov.u32 	%r5, %tid.x;
	mad.lo.s32 	%r1, %r3, %r4, %r5;
	setp.ge.s32 	%p1, %r1, %r2;
	@%p1 bra 	$L__BB16_2;
	cvta.to.global.u64 	%rd5, %rd1;
	cvta.to.global.u64 	%rd6, %rd2;
	cvta.to.global.u64 	%rd7, %rd3;
	cvta.to.global.u64 	%rd8, %rd4;
	mul.wide.s32 	%rd9, %r1, 4;
	add.s64 	%rd10, %rd5, %rd9;
	ld.global.f32 	%f1, [%rd10];
	add.s64 	%rd11, %rd6, %rd9;
	ld.global.f32 	%f2, [%rd11];
	mul.f32 	%f3, %f2, %f2;
	fma.rn.f32 	%f4, %f1, %f1, %f3;
	sqrt.rn.f32 	%f5, %f4;
	add.s64 	%rd12, %rd7, %rd9;
	st.global.f32 	[%rd12], %f5;
	ld.global.f32 	%f6, [%rd11];
	ld.global.f32 	%f7, [%rd10];
	abs.f32 	%f8, %f7;
	abs.f32 	%f9, %f6;
	setp.gt.f32 	%p2, %f9, %f8;
	selp.f32 	%f10, %f9, %f8, %p2;
	selp.f32 	%f11, %f8, %f9, %p2;
	div.rn.f32 	%f12, %f11, %f10;
	mul.f32 	%f13, %f12, %f12;
	fma.rn.f32 	%f14, %f13, 0f3B33710B, 0fBC807748;
	fma.rn.f32 	%f15, %f14, %f13, 0f3D2CDAB2;
	fma.rn.f32 	%f16, %f15, %f13, 0fBD992D10;
	fma.rn.f32 	%f17, %f16, %f13, 0f3DD9EA6C;
	fma.rn.f32 	%f18, %f17, %f13, 0fBE117CB1;
	fma.rn.f32 	%f19, %f18, %f13, 0f3E4CBCE0;
	fma.rn.f32 	%f20, %f19, %f13, 0fBEAAAA7D;
	mul.f32 	%f21, %f13, %f20;
	fma.rn.f32 	%f22, %f21, %f12, %f12;
	neg.f32 	%f23, %f22;
	fma.rn.f32 	%f24, 0f3F6EE581, 0f3FD774EB, %f23;
	selp.f32 	%f25, %f24, %f22, %p2;
	selp.f32 	%f26, 0f3F6EE581, 0f3FEEE581, %p2;
	selp.f32 	%f27, %f22, %f23, %p2;
	mov.b32 	%r6, %f7;
	fma.rn.f32 	%f28, %f26, 0f3FD774EB, %f27;
	setp.lt.s32 	%p3, %r6, 0;
	selp.f32 	%f29, %f28, %f25, %p3;
	add.f32 	%f30, %f9, %f8;
	setp.eq.f32 	%p4, %f10, 0f00000000;
	selp.f32 	%f31, 0f40490FDB, 0f00000000, %p3;
	setp.eq.f32 	%p5, %f8, %f9;
	selp.f32 	%f32, 0f4016CBE4, 0f3F490FDB, %p3;
	selp.f32 	%f33, %f32, %f29, %p5;
	selp.f32 	%f34, %f31, %f33, %p4;
	abs.f32 	%f35, %f30;
	setp.nan.f32 	%p6, %f35, %f35;
	copysign.f32 	%f36, %f6, %f34;
	selp.f32 	%f37, %f30, %f36, %p6;
	add.s64 	%rd13, %rd8, %rd9;
	st.global.f32 	[%rd13], %f37;
$L__BB16_2:
	ret;

}
	// .globl	_Z23polarToCartesianKernel3PfS_S_S_i
.visible .entry _Z23polarToCartesianKernel3PfS_S_S_i(
	.param .u64 .ptr .align 1 _Z23polarToCartesianKernel3PfS_S_S_i_param_0,
	.param .u64 .ptr .align 1 _Z23polarToCartesianKernel3PfS_S_S_i_param_1,
	.param .u64 .ptr .align 1 _Z23polarToCartesianKernel3PfS_S_S_i_param_2,
	.param .u64 .ptr .align 1 _Z23polarToCartesianKernel3PfS_S_S_i_param_3,
	.param .u32 _Z23polarToCartesianKernel3PfS_S_S_i_param_4
)
{
	.local .align 4 .b8 	__local_depot17[28];
	.reg .b64 	%SP;
	.reg .b64 	%SPL;
	.reg .pred 	%p<18>;
	.reg .b32 	%r<85>;
	.reg .b32 	%f<59>;
	.reg .b64 	%rd<54>;
	.reg .b64 	%fd<5>;

	mov.u64 	%SPL, __local_depot17;
	ld.param.u64 	%rd18, [_Z23polarToCartesianKernel3PfS_S_S_i_param_0];
	ld.param.u64 	%rd19, [_Z23polarToCartesianKernel3PfS_S_S_i_param_1];
	ld.param.u64 	%rd20, [_Z23polarToCartesianKernel3PfS_S_S_i_param_2];
	ld.param.u64 	%rd21, [_Z23polarToCartesianKernel3PfS_S_S_i_param_3];
	ld.param.u32 	%r30, [_Z23polarToCartesianKernel3PfS_S_S_i_param_4];
	add.u64 	%rd1, %SPL, 0;
	mov.u32 	%r31, %ctaid.x;
	mov.u32 	%r32, %ntid.x;
	mov.u32 	%r33, %tid.x;
	mad.lo.s32 	%r1, %r31, %r32, %r33;
	setp.ge.s32 	%p1, %r1, %r30;
	@%p1 bra 	$L__BB17_18;
	cvta.to.global.u64 	%rd23, %rd18;
	cvta.to.global.u64 	%rd24, %rd19;
	mul.wide.s32 	%rd25, %r1, 4;
	add.s64 	%rd2, %rd23, %rd25;
	ld.global.f32 	%f1, [%rd2];
	add.s64 	%rd3, %rd24, %rd25;
	ld.global.f32 	%f2, [%rd3];
	mul.f32 	%f15, %f2, 0f3F22F983;
	cvt.rni.s32.f32 	%r80, %f15;
	cvt.rn.f32.s32 	%f16, %r80;
	fma.rn.f32 	%f17, %f16, 0fBFC90FDA, %f2;
	fma.rn.f32 	%f18, %f16, 0fB3A22168, %f17;
	fma.rn.f32 	%f57, %f16, 0fA7C234C5, %f18;
	abs.f32 	%f4, %f2;
	setp.ltu.f32 	%p2, %f4, 0f47CE4780;
	@%p2 bra 	$L__BB17_9;
	setp.neu.f32 	%p3, %f4, 0f7F800000;
	@%p3 bra 	$L__BB17_4;
	mov.f32 	%f21, 0f00000000;
	mul.rn.f32 	%f57, %f2, %f21;
	mov.b32 	%r80, 0;
	bra.uni 	$L__BB17_9;
$L__BB17_4:
	mov.b32 	%r3, %f2;
	shl.b32 	%r35, %r3, 8;
	or.b32  	%r4, %r35, -2147483648;
	mov.b64 	%rd50, 0;
	mov.b32 	%r77, 0;
	mov.u64 	%rd48, __cudart_i2opi_f;
	mov.u64 	%rd49, %rd1;
$L__BB17_5:
	.pragma "nounroll";
	ld.global.nc.u32 	%r36, [%rd48];
	mad.wide.u32 	%rd28, %r36, %r4, %rd50;
	shr.u64 	%rd50, %rd28, 32;
	st.local.u32 	[%rd49], %rd28;
	add.s32 	%r77, %r77, 1;
	add.s64 	%rd49, %rd49, 4;
	add.s64 	%rd48, %rd48, 4;
	setp.ne.s32 	%p4, %r77, 6;
	@%p4 bra 	$L__BB17_5;
	shr.u32 	%r37, %r3, 23;
	st.local.u32 	[%rd1+24], %rd50;
	and.b32  	%r7, %r37, 31;
	and.b32  	%r38, %r37, 224;
	add.s32 	%r39, %r38, -128;
	shr.u32 	%r40, %r39, 5;
	mul.wide.u32 	%rd29, %r40, 4;
	sub.s64 	%rd10, %rd1, %rd29;
	ld.local.u32 	%r78, [%rd10+24];
	ld.local.u32 	%r79, [%rd10+20];
	setp.eq.s32 	%p5, %r7, 0;
	@%p5 bra 	$L__BB17_8;
	shf.l.wrap.b32 	%r78, %r79, %r78, %r7;
	ld.local.u32 	%r41, [%rd10+16];
	shf.l.wrap.b32 	%r79, %r41, %r79, %r7;
$L__BB17_8:
	shr.u32 	%r42, %r78, 30;
	shf.l.wrap.b32 	%r43, %r79, %r78, 2;
	shl.b32 	%r44, %r79, 2;
	shr.u32 	%r45, %r43, 31;
	add.s32 	%r46, %r45, %r42;
	neg.s32 	%r47, %r46;
	setp.lt.s32 	%p6, %r3, 0;
	selp.b32 	%r80, %r47, %r46, %p6;
	xor.b32  	%r48, %r43, %r3;
	shr.s32 	%r49, %r43, 31;
	xor.b32  	%r50, %r49, %r43;
	xor.b32  	%r51, %r49, %r44;
	cvt.u64.u32 	%rd30, %r50;
	shl.b64 	%rd31, %rd30, 32;
	cvt.u64.u32 	%rd32, %r51;
	or.b64  	%rd33, %rd31, %rd32;
	cvt.rn.f64.s64 	%fd1, %rd33;
	mul.f64 	%fd2, %fd1, 0d3BF921FB54442D19;
	cvt.rn.f32.f64 	%f19, %fd2;
	neg.f32 	%f20, %f19;
	setp.lt.s32 	%p7, %r48, 0;
	selp.f32 	%f57, %f20, %f19, %p7;
$L__BB17_9:
	add.s32 	%r53, %r80, 1;
	mul.rn.f32 	%f22, %f57, %f57;
	and.b32  	%r54, %r80, 1;
	setp.eq.b32 	%p8, %r54, 1;
	selp.f32 	%f23, %f57, 0f3F800000, %p8;
	fma.rn.f32 	%f24, %f22, %f23, 0f00000000;
	fma.rn.f32 	%f25, %f22, 0f37CBAC00, 0fBAB607ED;
	selp.f32 	%f26, 0fB94D4153, %f25, %p8;
	selp.f32 	%f27, 0f3C0885E4, 0f3D2AAABB, %p8;
	fma.rn.f32 	%f28, %f26, %f22, %f27;
	selp.f32 	%f29, 0fBE2AAAA8, 0fBEFFFFFF, %p8;
	fma.rn.f32 	%f30, %f28, %f22, %f29;
	fma.rn.f32 	%f31, %f30, %f24, %f23;
	and.b32  	%r55, %r53, 2;
	setp.eq.s32 	%p9, %r55, 0;
	mov.f32 	%f32, 0f00000000;
	sub.f32 	%f33, %f32, %f31;
	selp.f32 	%f34, %f31, %f33, %p9;
	mul.f32 	%f35, %f1, %f34;
	cvta.to.global.u64 	%rd34, %rd20;
	add.s64 	%rd36, %rd34, %rd25;
	st.global.f32 	[%rd36], %f35;
	ld.global.f32 	%f8, [%rd2];
	ld.global.f32 	%f9, [%rd3];
	mul.f32 	%f36, %f9, 0f3F22F983;
	cvt.rni.s32.f32 	%r84, %f36;
	cvt.rn.f32.s32 	%f37, %r84;
	fma.rn.f32 	%f38, %f37, 0fBFC90FDA, %f9;
	fma.rn.f32 	%f39, %f37, 0fB3A22168, %f38;
	fma.rn.f32 	%f58, %f37, 0fA7C234C5, %f39;
	abs.f32 	%f11, %f9;
	setp.ltu.f32 	%p10, %f11, 0f47CE4780;
	@%p10 bra 	$L__BB17_17;
	setp.neu.f32 	%p11, %f11, 0f7F800000;
	@%p11 bra 	$L__BB17_12;
	mov.f32 	%f42, 0f00000000;
	mul.rn.f32 	%f58, %f9, %f42;
	mov.b32 	%r84, 0;
	bra.uni 	$L__BB17_17;
$L__BB17_12:
	mov.b32 	%r17, %f9;
	shl.b32 	%r57, %r17, 8;
	or.b32  	%r18, %r57, -2147483648;
	mov.b64 	%rd53, 0;
	mov.b32 	%r81, 0;
	mov.u64 	%rd51, __cudart_i2opi_f;
	mov.u64 	%rd52, %rd1;
$L__BB17_13:
	.pragma "nounroll";
	ld.global.nc.u32 	%r58, [%rd51];
	mad.wide.u32 	%rd39, %r58, %r18, %rd53;
	shr.u64 	%rd53, %rd39, 32;
	st.local.u32 	[%rd52], %rd39;
	add.s32 	%r81, %r81, 1;
	add.s64 	%rd52, %rd52, 4;
	add.s64 	%rd51, %rd51, 4;
	setp.ne.s32 	%p12, %r81, 6;
	@%p12 bra 	$L__BB17_13;
	shr.u32 	%r59, %r17, 23;
	st.local.u32 	[%rd1+24], %rd53;
	and.b32  	%r21, %r59, 31;
	and.b32  	%r60, %r59, 224;
	add.s32 	%r61, %r60, -128;
	shr.u32 	%r62, %r61, 5;
	mul.wide.u32 	%rd40, %r62, 4;
	sub.s64 	%rd17, %rd1, %rd40;
	ld.local.u32 	%r82, [%rd17+24];
	ld.local.u32 	%r83, [%rd17+20];
	setp.eq.s32 	%p13, %r21, 0;
	@%p13 bra 	$L__BB17_16;
	shf.l.wrap.b32 	%r82, %r83, %r82, %r21;
	ld.local.u32 	%r63, [%rd17+16];
	shf.l.wrap.b32 	%r83, %r63, %r83, %r21;
$L__BB17_16:
	shr.u32 	%r64, %r82, 30;
	shf.l.wrap.b32 	%r65, %r83, %r82, 2;
	shl.b32 	%r66, %r83, 2;
	shr.u32 	%r67, %r65, 31;
	add.s32 	%r68, %r67, %r64;
	neg.s32 	%r69, %r68;
	setp.lt.s32 	%p14, %r17, 0;
	selp.b32 	%r84, %r69, %r68, %p14;
	xor.b32  	%r70, %r65, %r17;
	shr.s32 	%r71, %r65, 31;
	xor.b32  	%r72, %r71, %r65;
	xor.b32  	%r73, %r71, %r66;
	cvt.u64.u32 	%rd41, %r72;
	shl.b64 	%rd42, %rd41, 32;
	cvt.u64.u32 	%rd43, %r73;
	or.b64  	%rd44, %rd42, %rd43;
	cvt.rn.f64.s64 	%fd3, %rd44;
	mul.f64 	%fd4, %fd3, 0d3BF921FB54442D19;
	cvt.rn.f32.f64 	%f40, %fd4;
	neg.f32 	%f41, %f40;
	setp.lt.s32 	%p15, %r70, 0;
	selp.f32 	%f58, %f41, %f40, %p15;
$L__BB17_17:
	mul.rn.f32 	%f43, %f58, %f58;
	and.b32  	%r75, %r84, 1;
	setp.eq.b32 	%p16, %r75, 1;
	selp.f32 	%f44, 0f3F800000, %f58, %p16;
	fma.rn.f32 	%f45, %f43, %f44, 0f00000000;
	fma.rn.f32 	%f46, %f43, 0f37CBAC00, 0fBAB607ED;
	selp.f32 	%f47, %f46, 0fB94D4153, %p16;
	selp.f32 	%f48, 0f3D2AAABB, 0f3C0885E4, %p16;
	fma.rn.f32 	%f49, %f47, %f43, %f48;
	selp.f32 	%f50, 0fBEFFFFFF, 0fBE2AAAA8, %p16;
	fma.rn.f32 	%f51, %f49, %f43, %f50;
	fma.rn.f32 	%f52, %f51, %f45, %f44;
	and.b32  	%r76, %r84, 2;
	setp.eq.s32 	%p17, %r76, 0;
	mov.f32 	%f53, 0f00000000;
	sub.f32 	%f54, %f53, %f52;
	selp.f32 	%f55, %f52, %f54, %p17;
	mul.f32 	%f56, %f8, %f55;
	cvta.to.global.u64 	%rd45, %rd21;
	add.s64 	%rd47, %rd45, %rd25;
	st.global.f32 	[%rd47], %f56;
$L__BB17_18:
	ret;

}
	// .globl	_Z25generateCompositesKernel2Pii
.visible .entry _Z25generateCompositesKernel2Pii(
	.param .u64 .ptr .align 1 _Z25generateCompositesKernel2Pii_param_0,
	.param .u32 _Z25generateCompositesKernel2Pii_param_1
)
{
	.reg .pred 	%p<2>;
	.reg .b32 	%r<7>;
	.reg .b64 	%rd<7>;

	ld.param.u64 	%rd2, [_Z25generateCompositesKernel2Pii_param_0];
	ld.param.u32 	%r2, [_Z25generateCompositesKernel2Pii_param_1];
	cvta.to.global.u64 	%rd1, %rd2;
	mov.u32 	%r3, %ctaid.x;
	mov.u32 	%r4, %ntid.x;
	mov.u32 	%r5, %tid.x;
	mad.lo.s32 	%r1, %r3, %r4, %r5;
	setp.ge.s32 	%p1, %r1, %r2;
	@%p1 bra 	$L__BB18_2;
	mul.wide.s32 	%rd5, %r1, 4;
	add.s64 	%rd6, %rd1, %rd5;
	st.global.u32 	[%rd6], %r1;
	bra.uni 	$L__BB18_3;
$L__BB18_2:
	mul.wide.s32 	%rd3, %r1, 4;
	add.s64 	%rd4, %rd1, %rd3;
	mov.b32 	%r6, 0;
	st.global.u32 	[%rd4], %r6;
$L__BB18_3:
	ret;

}
	// .globl	_Z19filterPrimesKernel2PiS_i
.visible .entry _Z19filterPrimesKernel2PiS_i(
	.param .u64 .ptr .align 1 _Z19filterPrimesKernel2PiS_i_param_0,
	.param .u64 .ptr .align 1 _Z19filterPrimesKernel2PiS_i_param_1,
	.param .u32 _Z19filterPrimesKernel2PiS_i_param_2
)
{
	.reg .b32 	%r<6>;
	.reg .b64 	%rd<5>;

	ld.param.u64 	%rd1, [_Z19filterPrimesKernel2PiS_i_param_1];
	cvta.to.global.u64 	%rd2, %rd1;
	mov.u32 	%r1, %ctaid.x;
	mov.u32 	%r2, %ntid.x;
	mov.u32 	%r3, %tid.x;
	mad.lo.s32 	%r4, %r1, %r2, %r3;
	mul.wide.s32 	%rd3, %r4, 4;
	add.s64 	%rd4, %rd2, %rd3;
	mov.b32 	%r5, 0;
	st.global.u32 	[%rd4], %r5;
	ret;

}
	// .globl	_Z25fibonacciCompositesKernelPyPii
.visible .entry _Z25fibonacciCompositesKernelPyPii(
	.param .u64 .ptr .align 1 _Z25fibonacciCompositesKernelPyPii_param_0,
	.param .u64 .ptr .align 1 _Z25fibonacciCompositesKernelPyPii_param_1,
	.param .u32 _Z25fibonacciCompositesKernelPyPii_param_2
)
{
	.reg .pred 	%p<2>;
	.reg .b32 	%r<7>;
	.reg .b64 	%rd<12>;

	ld.param.u64 	%rd2, [_Z25fibonacciCompositesKernelPyPii_param_0];
	ld.param.u64 	%rd3, [_Z25fibonacciCompositesKernelPyPii_param_1];
	ld.param.u32 	%r2, [_Z25fibonacciCompositesKernelPyPii_param_2];
	cvta.to.global.u64 	%rd1, %rd3;
	mov.u32 	%r3, %ctaid.x;
	mov.u32 	%r4, %ntid.x;
	mov.u32 	%r5, %tid.x;
	mad.lo.s32 	%r1, %r3, %r4, %r5;
	setp.ge.s32 	%p1, %r1, %r2;
	@%p1 bra 	$L__BB20_2;
	cvta.to.global.u64 	%rd6, %rd2;
	mul.wide.s32 	%rd7, %r1, 8;
	add.s64 	%rd8, %rd6, %rd7;
	ld.global.u64 	%rd9, [%rd8];
	mul.wide.s32 	%rd10, %r1, 4;
	add.s64 	%rd11, %rd1, %rd10;
	st.global.u32 	[%rd11], %rd9;
	bra.uni 	$L__BB20_3;
$L__BB20_2:
	mul.wide.s32 	%rd4, %r1, 4;
	add.s64 	%rd5, %rd1, %rd4;
	mov.b32 	%r6, 0;
	st.global.u32 	[%rd5], %r6;
$L__BB20_3:
	ret;

}


// ===== COMPILED SASS (sm_100) =====

	.target	sm_100

	.elftype	@"ET_EXEC"


//--------------------- .note.nv.tkinfo           --------------------------
	.section	.note.nv.tkinfo,"",@"SHT_NOTE"
	.sectionflags	@"SHF_NOTE_NV_TKINFO"
	.tkinfo
        /*0018*/ 	.word	0x00000002
        /*0030*/ 	.string	""
        /*0030*/ 	.string	"ptxas"
        /*0030*/ 	.string	"Cuda compilation tools, release 13.0, V13.0.88"
        /*0030*/ 	.string	"Build cuda_13.0.r13.0/compiler.36424714_0"
        /*0030*/ 	.string	"-arch sm_100 -m 64 "



//--------------------- .note.nv.cuinfo           --------------------------
	.section	.note.nv.cuinfo,"",@"SHT_NOTE"
	.sectionflags	@"SHF_NOTE_NV_CUINFO"
        /*0018*/ 	.short	0x0002
        /*001a*/ 	.short	0x0064
        /*001c*/ 	.short	0x0082
	.zero		2


//--------------------- .nv.info                  --------------------------
	.section	.nv.info,"",@"SHT_CUDA_INFO"
	.align	4


	//----- nvinfo : EIATTR_REGCOUNT
	.align		4
        /*0000*/ 	.byte	0x04, 0x2f
        /*0002*/ 	.short	(.L_2 - .L_1)
	.align		4
.L_1:
        /*0004*/ 	.word	index@(_Z21findLargePrimesKernelPii)
        /*0008*/ 	.word	0x00000008


	//----- nvinfo : EIATTR_FRAME_SIZE
	.align		4
.L_2:
        /*000c*/ 	.byte	0x04, 0x11
        /*000e*/ 	.short	(.L_4 - .L_3)
	.align		4
.L_3:
        /*0010*/ 	.word	index@(_Z21findLargePrimesKernelPii)
        /*0014*/ 	.word	0x00000000


	//----- nvinfo : EIATTR_REGCOUNT
	.align		4
.L_4:
        /*0018*/ 	.byte	0x04, 0x2f
        /*001a*/ 	.short	(.L_6 - .L_5)
	.align		4
.L_5:
        /*001c*/ 	.word	index@(_Z15fibonacciKernelPyi)
        /*0020*/ 	.word	0x0000000a


	//----- nvinfo : EIATTR_FRAME_SIZE
	.align		4
.L_6:
        /*0024*/ 	.byte	0x04, 0x11
        /*0026*/ 	.short	(.L_8 - .L_7)
	.align		4
.L_7:
        /*0028*/ 	.word	index@(_Z15fibonacciKernelPyi)
        /*002c*/ 	.word	0x00000000


	//----- nvinfo : EIATTR_REGCOUNT
	.align		4
.L_8:
        /*0030*/ 	.byte	0x04, 0x2f
        /*0032*/ 	.short	(.L_10 - .L_9)
	.align		4
.L_9:
        /*0034*/ 	.word	index@(_Z24compositeFibonacciKernelPyPii)
        /*0038*/ 	.word	0x0000000a


	//----- nvinfo : EIATTR_FRAME_SIZE
	.align		4
.L_10:
        /*003c*/ 	.byte	0x04, 0x11
        /*003e*/ 	.short	(.L_12 - .L_11)
	.align		4
.L_11:
        /*0040*/ 	.word	index@(_Z24compositeFibonacciKernelPyPii)
        /*0044*/ 	.word	0x00000000


	//----- nvinfo : EIATTR_REGCOUNT
	.align		4
.L_12:
        /*0048*/ 	.byte	0x04, 0x2f
        /*004a*/ 	.short	(.L_14 - .L_13)
	.align		4
.L_13:
        /*004c*/ 	.word	index@(_Z22polarToCartesianKernelPfS_S_S_i)
        /*0050*/ 	.word	0x00000018


	//----- nvinfo : EIATTR_FRAME_SIZE
	.align		4
.L_14:
        /*0054*/ 	.byte	0x04, 0x11
        /*0056*/ 	.short	(.L_16 - .L_15)
	.align		4
.L_15:
        /*0058*/ 	.word	index@(_Z22polarToCartesianKernelPfS_S_S_i)
        /*005c*/ 	.word	0x00000000


	//----- nvinfo : EIATTR_REGCOUNT
	.align		4
.L_16:
        /*0060*/ 	.byte	0x04, 0x2f
        /*0062*/ 	.short	(.L_18 - .L_17)
	.align		4
.L_17:
        /*0064*/ 	.word	index@(_Z20generatePrimesKernelPii)
        /*0068*/ 	.word	0x00000008


	//----- nvinfo : EIATTR_FRAME_SIZE
	.align		4
.L_18:
        /*006c*/ 	.byte	0x04, 0x11
        /*006e*/ 	.short	(.L_20 - .L_19)
	.align		4
.L_19:
        /*0070*/ 	.word	index@(_Z20generatePrimesKernelPii)
        /*0074*/ 	.word	0x00000000


	//----- nvinfo : EIATTR_REGCOUNT
	.align		4
.L_20:
        /*0078*/ 	.byte	0x04, 0x2f
        /*007a*/ 	.short	(.L_22 - .L_21)
	.align		4
.L_21:
        /*007c*/ 	.word	index@(_Z22filterCompositesKernelPiS_i)
        /*0080*/ 	.word	0x0000000a


	//----- nvinfo : EIATTR_FRAME_SIZE
	.align		4
.L_22:
        /*0084*/ 	.byte	0x04, 0x11
        /*0086*/ 	.short	(.L_24 - .L_23)
	.align		4
.L_23:
        /*0088*/ 	.word	index@(_Z22filterCompositesKernelPiS_i)
        /*008c*/ 	.word	0x00000000


	//----- nvinfo : EIATTR_REGCOUNT
	.align		4
.L_24:
        /*0090*/ 	.byte	0x04, 0x2f
        /*0092*/ 	.short	(.L_26 - .L_25)
	.align		4
.L_25:
        /*0094*/ 	.word	index@(_Z22cartesianToPolarKernelPfS_S_S_i)
        /*0098*/ 	.word	0x00000014


	//----- nvinfo : EIATTR_FRAME_SIZE
	.align		4
.L_26:
        /*009c*/ 	.byte	0x04, 0x11
        /*009e*/ 	.short	(.L_28 - .L_27)
	.align		4
.L_27:
        /*00a0*/ 	.word	index@($__internal_5_$__cuda_sm3x_div_rn_noftz_f32_slowpath)
        /*00a4*/ 	.word	0x00000000


	//----- nvinfo : EIATTR_FRAME_SIZE
	.align		4
.L_28:
        /*00a8*/ 	.byte	0x04, 0x11
        /*00aa*/ 	.short	(.L_30 - .L_29)
	.align		4
.L_29:
        /*00ac*/ 	.word	index@($__internal_4_$__cuda_sm20_sqrt_rn_f32_slowpath)
        /*00b0*/ 	.word	0x00000000


	//----- nvinfo : EIATTR_FRAME_SIZE
	.align		4
.L_30:
        /*00b4*/ 	.byte	0x04, 0x11
        /*00b6*/ 	.short	(.L_32 - .L_31)
	.align		4
.L_31:
        /*00b8*/ 	.word	index@(_Z22cartesianToPolarKernelPfS_S_S_i)
        /*00bc*/ 	.word	0x00000000


	//----- nvinfo : EIATTR_REGCOUNT
	.align		4
.L_32:
        /*00c0*/ 	.byte	0x04, 0x2f
        /*00c2*/ 	.short	(.L_34 - .L_33)
	.align		4
.L_33:
        /*00c4*/ 	.word	index@(_Z20primeFibonacciKernelPyPii)
        /*00c8*/ 	.word	0x00000008


	//----- nvinfo : EIATTR_FRAME_SIZE
	.align		4
.L_34:
        /*00cc*/ 	.byte	0x04, 0x11
        /*00ce*/ 	.short	(.L_36 - .L_35)
	.align		4
.L_35:
        /*00d0*/ 	.word	index@(_Z20primeFibonacciKernelPyPii)
        /*00d4*/ 	.word	0x00000000


	//----- nvinfo : EIATTR_REGCOUNT
	.align		4
.L_36:
        /*00d8*/ 	.byte	0x04, 0x2f
        /*00da*/ 	.short	(.L_38 - .L_37)
	.align		4
.L_37:
        /*00dc*/ 	.word	index@(_Z24generateCompositesKernelPii)
        /*00e0*/ 	.word	0x00000008


	//----- nvinfo : EIATTR_FRAME_SIZE
	.align		4
.L_38:
        /*00e4*/ 	.byte	0x04, 0x11
        /*00e6*/ 	.short	(.L_40 - .L_39)
	.align		4
.L_39:
        /*00e8*/ 	.word	index@(_Z24generateCompositesKernelPii)
        /*00ec*/ 	.word	0x00000000


	//----- nvinfo : EIATTR_REGCOUNT
	.align		4
.L_40:
        /*00f0*/ 	.byte	0x04, 0x2f
        /*00f2*/ 	.short	(.L_42 - .L_41)
	.align		4
.L_41:
        /*00f4*/ 	.word	index@(_Z18filterPrimesKernelPiS_i)
        /*00f8*/ 	.word	0x00000008


	//----- nvinfo : EIATTR_FRAME_SIZE
	.align		4
.L_42:
        /*00fc*/ 	.byte	0x04, 0x11
        /*00fe*/ 	.short	(.L_44 - .L_43)
	.align		4
.L_43:
        /*0100*/ 	.word	index@(_Z18filterPrimesKernelPiS_i)
        /*0104*/ 	.word	0x00000000


	//----- nvinfo : EIATTR_REGCOUNT
	.align		4
.L_44:
        /*0108*/ 	.byte	0x04, 0x2f
        /*010a*/ 	.short	(.L_46 - .L_45)
	.align		4
.L_45:
        /*010c*/ 	.word	index@(_Z21fibonacciPrimesKernelPyPii)
        /*0110*/ 	.word	0x00000008


	//----- nvinfo : EIATTR_FRAME_SIZE
	.align		4
.L_46:
        /*0114*/ 	.byte	0x04, 0x11
        /*0116*/ 	.short	(.L_48 - .L_47)
	.align		4
.L_47:
        /*0118*/ 	.word	index@(_Z21fibonacciPrimesKernelPyPii)
        /*011c*/ 	.word	0x00000000


	//----- nvinfo : EIATTR_REGCOUNT
	.align		4
.L_48:
        /*0120*/ 	.byte	0x04, 0x2f
        /*0122*/ 	.short	(.L_50 - .L_49)
	.align		4
.L_49:
        /*0124*/ 	.word	index@(_Z21compositePrimesKernelPiS_i)
        /*0128*/ 	.word	0x00000008


	//----- nvinfo : EIATTR_FRAME_SIZE
	.align		4
.L_50:
        /*012c*/ 	.byte	0x04, 0x11
        /*012e*/ 	.short	(.L_52 - .L_51)
	.align		4
.L_51:
        /*0130*/ 	.word	index@(_Z21compositePrimesKernelPiS_i)
        /*0134*/ 	.word	0x00000000


	//----- nvinfo : EIATTR_REGCOUNT
	.align		4
.L_52:
        /*0138*/ 	.byte	0x04, 0x2f
        /*013a*/ 	.short	(.L_54 - .L_53)
	.align		4
.L_53:
        /*013c*/ 	.word	index@(_Z23cartesianToPolarKernel2PfS_S_S_i)
        /*0140*/ 	.word	0x00000014


	//----- nvinfo : EIATTR_FRAME_SIZE
	.align		4
.L_54:
        /*0144*/ 	.byte	0x04, 0x11
        /*0146*/ 	.short	(.L_56 - .L_55)
	.align		4
.L_55:
        /*0148*/ 	.word	index@($__internal_3_$__cuda_sm3x_div_rn_noftz_f32_slowpath)
        /*014c*/ 	.word	0x00000000


	//----- nvinfo : EIATTR_FRAME_SIZE
	.align		4
.L_56:
        /*0150*/ 	.byte	0x04, 0x11
        /*0152*/ 	.short	(.L_58 - .L_57)
	.align		4
.L_57:
        /*0154*/ 	.word	index@($__internal_2_$__cuda_sm20_sqrt_rn_f32_slowpath)
        /*0158*/ 	.word	0x00000000


	//----- nvinfo : EIATTR_FRAME_SIZE
	.align		4
.L_58:
        /*015c*/ 	.byte	0x04, 0x11
        /*015e*/ 	.short	(.L_60 - .L_59)
	.align		4
.L_59:
        /*0160*/ 	.word	index@(_Z23cartesianToPolarKernel2PfS_S_S_i)
        /*0164*/ 	.word	0x00000000


	//----- nvinfo : EIATTR_REGCOUNT
	.align		4
.L_60:
        /*0168*/ 	.byte	0x04, 0x2f
        /*016a*/ 	.short	(.L_62 - .L_61)
	.align		4
.L_61:
        /*016c*/ 	.word	index@(_Z23polarToCartesianKernel2PfS_S_S_i)
        /*0170*/ 	.word	0x00000018


	//----- nvinfo : EIATTR_FRAME_SIZE
	.align		4
.L_62:
        /*0174*/ 	.byte	0x04, 0x11
        /*0176*/ 	.short	(.L_64 - .L_63)
	.align		4
.L_63:
        /*0178*/ 	.word	index@(_Z23polarToCartesianKernel2PfS_S_S_i)
        /*017c*/ 	.word	0x00000000


	//----- nvinfo : EIATTR_REGCOUNT
	.align		4
.L_64:
        /*0180*/ 	.byte	0x04, 0x2f
        /*0182*/ 	.short	(.L_66 - .L_65)
	.align		4
.L_65:
        /*0184*/ 	.word	index@(_Z21generatePrimesKernel2Pii)
        /*0188*/ 	.word	0x00000008


	//----- nvinfo : EIATTR_FRAME_SIZE
	.align		4
.L_66:
        /*018c*/ 	.byte	0x04, 0x11
        /*018e*/ 	.short	(.L_68 - .L_67)
	.align		4
.L_67:
        /*0190*/ 	.word	index@(_Z21generatePrimesKernel2Pii)
        /*0194*/ 	.word	0x00000000


	//----- nvinfo : EIATTR_REGCOUNT
	.align		4
.L_68:
        /*0198*/ 	.byte	0x04, 0x2f
        /*019a*/ 	.short	(.L_70 - .L_69)
	.align		4
.L_69:
        /*019c*/ 	.word	index@(_Z23filterCompositesKernel2PiS_i)
        /*01a0*/ 	.word	0x0000000a


	//----- nvinfo : EIATTR_FRAME_SIZE
	.align		4
.L_70:
        /*01a4*/ 	.byte	0x04, 0x11
        /*01a6*/ 	.short	(.L_72 - .L_71)
	.align		4
.L_71:
        /*01a8*/ 	.word	index@(_Z23filterCompositesKernel2PiS_i)
        /*01ac*/ 	.word	0x00000000


	//----- nvinfo : EIATTR_REGCOUNT
	.align		4
.L_72:
        /*01b0*/ 	.byte	0x04, 0x2f
        /*01b2*/ 	.short	(.L_74 - .L_73)
	.align		4
.L_73:
        /*01b4*/ 	.word	index@(_Z23cartesianToPolarKernel3PfS_S_S_i)
        /*01b8*/ 	.word	0x00000014


	//----- nvinfo : EIATTR_FRAME_SIZE
	.align		4
.L_74:
        /*01bc*/ 	.byte	0x04, 0x11
        /*01be*/ 	.short	(.L_76 - .L_75)
	.align		4
.L_75:
        /*01c0*/ 	.word	index@($__internal_1_$__cuda_sm3x_div_rn_noftz_f32_slowpath)
        /*01c4*/ 	.word	0x00000000


	//----- nvinfo : EIATTR_FRAME_SIZE
	.align		4
.L_76:
        /*01c8*/ 	.byte	0x04, 0x11
        /*01ca*/ 	.short	(.L_78 - .L_77)
	.align		4
.L_77:
        /*01cc*/ 	.word	index@($__internal_0_$__cuda_sm20_sqrt_rn_f32_slowpath)
        /*01d0*/ 	.word	0x00000000


	//----- nvinfo : EIATTR_FRAME_SIZE
	.align		4
.L_78:
        /*01d4*/ 	.byte	0x04, 0x11
        /*01d6*/ 	.short	(.L_80 - .L_79)
	.align		4
.L_79:
        /*01d8*/ 	.word	index@(_Z23cartesianToPolarKernel3PfS_S_S_i)
        /*01dc*/ 	.word	0x00000000


	//----- nvinfo : EIATTR_REGCOUNT
	.align		4
.L_80:
        /*01e0*/ 	.byte	0x04, 0x2f
        /*01e2*/ 	.short	(.L_82 - .L_81)
	.align		4
.L_81:
        /*01e4*/ 	.word	index@(_Z23polarToCartesianKernel3PfS_S_S_i)
        /*01e8*/ 	.word	0x00000018


	//----- nvinfo : EIATTR_FRAME_SIZE
	.align		4
.L_82:
        /*01ec*/ 	.byte	0x04, 0x11
        /*01ee*/ 	.short	(.L_84 - .L_83)
	.align		4
.L_83:
        /*01f0*/ 	.word	index@(_Z23polarToCartesianKernel3PfS_S_S_i)
        /*01f4*/ 	.word	0x00000000


	//----- nvinfo : EIATTR_REGCOUNT
	.align		4
.L_84:
        /*01f8*/ 	.byte	0x04, 0x2f
        /*01fa*/ 	.short	(.L_86 - .L_85)
	.align		4
.L_85:
        /*01fc*/ 	.word	index@(_Z25generateCompositesKernel2Pii)
        /*0200*/ 	.word	0x00000008


	//----- nvinfo : EIATTR_FRAME_SIZE
	.align		4
.L_86:
        /*0204*/ 	.byte	0x04, 0x11
        /*0206*/ 	.short	(.L_88 - .L_87)
	.align		4
.L_87:
        /*0208*/ 	.word	index@(_Z25generateCompositesKernel2Pii)
        /*020c*/ 	.word	0x00000000


	//----- nvinfo : EIATTR_REGCOUNT
	.align		4
.L_88:
        /*0210*/ 	.byte	0x04, 0x2f
        /*0212*/ 	.short	(.L_90 - .L_89)
	.align		4
.L_89:
        /*0214*/ 	.word	index@(_Z19filterPrimesKernel2PiS_i)
        /*0218*/ 	.word	0x00000008


	//----- nvinfo : EIATTR_FRAME_SIZE
	.align		4
.L_90:
        /*021c*/ 	.byte	0x04, 0x11
        /*021e*/ 	.short	(.L_92 - .L_91)
	.align		4
.L_91:
        /*0220*/ 	.word	index@(_Z19filterPrimesKernel2PiS_i)
        /*0224*/ 	.word	0x00000000


	//----- nvinfo : EIATTR_REGCOUNT
	.align		4
.L_92:
        /*0228*/ 	.byte	0x04, 0x2f
        /*022a*/ 	.short	(.L_94 - .L_93)
	.align		4
.L_93:
        /*022c*/ 	.word	index@(_Z25fibonacciCompositesKernelPyPii)
        /*0230*/ 	.word	0x0000000a


	//----- nvinfo : EIATTR_FRAME_SIZE
	.align		4
.L_94:
        /*0234*/ 	.byte	0x04, 0x11
        /*0236*/ 	.short	(.L_96 - .L_95)
	.align		4
.L_95:
        /*0238*/ 	.word	index@(_Z25fibonacciCompositesKernelPyPii)
        /*023c*/ 	.word	0x00000000


	//----- nvinfo : EIATTR_MIN_STACK_SIZE
	.align		4
.L_96:
        /*0240*/ 	.byte	0x04, 0x12
        /*0242*/ 	.short	(.L_98 - .L_97)
	.align		4
.L_97:
        /*0244*/ 	.word	index@(_Z25fibonacciCompositesKernelPyPii)
        /*0248*/ 	.word	0x00000000


	//----- nvinfo : EIATTR_MIN_STACK_SIZE
	.align		4
.L_98:
        /*024c*/ 	.byte	0x04, 0x12
        /*024e*/ 	.short	(.L_100 - .L_99)
	.align		4
.L_99:
        /*0250*/ 	.word	index@(_Z19filterPrimesKernel2PiS_i)
        /*0254*/ 	.word	0x00000000


	//----- nvinfo : EIATTR_MIN_STACK_SIZE
	.align		4
.L_100:
        /*0258*/ 	.byte	0x04, 0x12
        /*025a*/ 	.short	(.L_102 - .L_101)
	.align		4
.L_101:
        /*025c*/ 	.word	index@(_Z25generateCompositesKernel2Pii)
        /*0260*/ 	.word	0x00000000


	//----- nvinfo : EIATTR_MIN_STACK_SIZE
	.align		4
.L_102:
        /*0264*/ 	.byte	0x04, 0x12
        /*0266*/ 	.short	(.L_104 - .L_103)
	.align		4
.L_103:
        /*0268*/ 	.word	index@(_Z23polarToCartesianKernel3PfS_S_S_i)
        /*026c*/ 	.word	0x00000000


	//----- nvinfo : EIATTR_MIN_STACK_SIZE
	.align		4
.L_104:
        /*0270*/ 	.byte	0x04, 0x12
        /*0272*/ 	.short	(.L_106 - .L_105)
	.align		4
.L_105:
        /*0274*/ 	.word	index@(_Z23cartesianToPolarKernel3PfS_S_S_i)
        /*0278*/ 	.word	0x00000000


	//----- nvinfo : EIATTR_MIN_STACK_SIZE
	.align		4
.L_106:
        /*027c*/ 	.byte	0x04, 0x12
        /*027e*/ 	.short	(.L_108 - .L_107)
	.align		4
.L_107:
        /*0280*/ 	.word	index@(_Z23filterCompositesKernel2PiS_i)
        /*0284*/ 	.word	0x00000000


	//----- nvinfo : EIATTR_MIN_STACK_SIZE
	.align		4
.L_108:
        /*0288*/ 	.byte	0x04, 0x12
        /*028a*/ 	.short	(.L_110 - .L_109)
	.align		4
.L_109:
        /*028c*/ 	.word	index@(_Z21generatePrimesKernel2Pii)
        /*0290*/ 	.word	0x00000000


	//----- nvinfo : EIATTR_MIN_STACK_SIZE
	.align		4
.L_110:
        /*0294*/ 	.byte	0x04, 0x12
        /*0296*/ 	.short	(.L_112 - .L_111)
	.align		4
.L_111:
        /*0298*/ 	.word	index@(_Z23polarToCartesianKernel2PfS_S_S_i)
        /*029c*/ 	.word	0x00000000


	//----- nvinfo : EIATTR_MIN_STACK_SIZE
	.align		4
.L_112:
        /*02a0*/ 	.byte	0x04, 0x12
        /*02a2*/ 	.short	(.L_114 - .L_113)
	.align		4
.L_113:
        /*02a4*/ 	.word	index@(_Z23cartesianToPolarKernel2PfS_S_S_i)
        /*02a8*/ 	.word	0x00000000


	//----- nvinfo : EIATTR_MIN_STACK_SIZE
	.align		4
.L_114:
        /*02ac*/ 	.byte	0x04, 0x12
        /*02ae*/ 	.short	(.L_116 - .L_115)
	.align		4
.L_115:
        /*02b0*/ 	.word	index@(_Z21compositePrimesKernelPiS_i)
        /*02b4*/ 	.word	0x00000000


	//----- nvinfo : EIATTR_MIN_STACK_SIZE
	.align		4
.L_116:
        /*02b8*/ 	.byte	0x04, 0x12
        /*02ba*/ 	.short	(.L_118 - .L_117)
	.align		4
.L_117:
        /*02bc*/ 	.word	index@(_Z21fibonacciPrimesKernelPyPii)
        /*02c0*/ 	.word	0x00000000


	//----- nvinfo : EIATTR_MIN_STACK_SIZE
	.align		4
.L_118:
        /*02c4*/ 	.byte	0x04, 0x12
        /*02c6*/ 	.short	(.L_120 - .L_119)
	.align		4
.L_119:
        /*02c8*/ 	.word	index@(_Z18filterPrimesKernelPiS_i)
        /*02cc*/ 	.word	0x00000000


	//----- nvinfo : EIATTR_MIN_STACK_SIZE
	.align		4
.L_120:
        /*02d0*/ 	.byte	0x04, 0x12
        /*02d2*/ 	.short	(.L_122 - .L_121)
	.align		4
.L_121:
        /*02d4*/ 	.word	index@(_Z24generateCompositesKernelPii)
        /*02d8*/ 	.word	0x00000000


	//----- nvinfo : EIATTR_MIN_STACK_SIZE
	.align		4
.L_122:
        /*02dc*/ 	.byte	0x04, 0x12
        /*02de*/ 	.short	(.L_124 - .L_123)
	.align		4
.L_123:
        /*02e0*/ 	.word	index@(_Z20primeFibonacciKernelPyPii)
        /*02e4*/ 	.word	0x00000000


	//----- nvinfo : EIATTR_MIN_STACK_SIZE
	.align		4
.L_124:
        /*02e8*/ 	.byte	0x04, 0x12
        /*02ea*/ 	.short	(.L_126 - .L_125)
	.align		4
.L_125:
        /*02ec*/ 	.word	index@(_Z22cartesianToPolarKernelPfS_S_S_i)
        /*02f0*/ 	.word	0x00000000


	//----- nvinfo : EIATTR_MIN_STACK_SIZE
	.align		4
.L_126:
        /*02f4*/ 	.byte	0x04, 0x12
        /*02f6*/ 	.short	(.L_128 - .L_127)
	.align		4
.L_127:
        /*02f8*/ 	.word	index@(_Z22filterCompositesKernelPiS_i)
        /*02fc*/ 	.word	0x00000000


	//----- nvinfo : EIATTR_MIN_STACK_SIZE
	.align		4
.L_128:
        /*0300*/ 	.byte	0x04, 0x12
        /*0302*/ 	.short	(.L_130 - .L_129)
	.align		4
.L_129:
        /*0304*/ 	.word	index@(_Z20generatePrimesKernelPii)
        /*0308*/ 	.word	0x00000000


	//----- nvinfo : EIATTR_MIN_STACK_SIZE
	.align		4
.L_130:
        /*030c*/ 	.byte	0x04, 0x12
        /*030e*/ 	.short	(.L_132 - .L_131)
	.align		4
.L_131:
        /*0310*/ 	.word	index@(_Z22polarToCartesianKernelPfS_S_S_i)
        /*0314*/ 	.word	0x00000000


	//----- nvinfo : EIATTR_MIN_STACK_SIZE
	.align		4
.L_132:
        /*0318*/ 	.byte	0x04, 0x12
        /*031a*/ 	.short	(.L_134 - .L_133)
	.align		4
.L_133:
        /*031c*/ 	.word	index@(_Z24compositeFibonacciKernelPyPii)
        /*0320*/ 	.word	0x00000000


	//----- nvinfo : EIATTR_MIN_STACK_SIZE
	.align		4
.L_134:
        /*0324*/ 	.byte	0x04, 0x12
        /*0326*/ 	.short	(.L_136 - .L_135)
	.align		4
.L_135:
        /*0328*/ 	.word	index@(_Z15fibonacciKernelPyi)
        /*032c*/ 	.word	0x00000000


	//----- nvinfo : EIATTR_MIN_STACK_SIZE
	.align		4
.L_136:
        /*0330*/ 	.byte	0x04, 0x12
        /*0332*/ 	.short	(.L_138 - .L_137)
	.align		4
.L_137:
        /*0334*/ 	.word	index@(_Z21findLargePrimesKernelPii)
        /*0338*/ 	.word	0x00000000
.L_138:


//--------------------- .nv.compat                --------------------------
	.section	.nv.compat,"",@"SHT_CUDA_COMPAT_INFO"
	.align	4
        /*0000*/ 	.byte	0x02, 0x09, 0x00, 0x00, 0x02, 0x02, 0x01, 0x00, 0x02, 0x05, 0x05, 0x00, 0x03, 0x07, 0x01, 0x01
        /*0010*/ 	.byte	0x02, 0x03, 0x00, 0x00, 0x02, 0x06, 0x01, 0x00, 0x04, 0x0b, 0x08, 0x00, 0x01, 0x00, 0x00, 0x00
        /*0020*/ 	.byte	0x00, 0x00, 0x00, 0x00


//--------------------- .nv.info._Z25fibonacciCompositesKernelPyPii --------------------------
	.section	.nv.info._Z25fibonacciCompositesKernelPyPii,"",@"SHT_CUDA_INFO"
	.sectionflags	@""
	.align	4


	//----- nvinfo : EIATTR_CUDA_API_VERSION
	.align		4
        /*0000*/ 	.byte	0x04, 0x37
        /*0002*/ 	.short	(.L_140 - .L_139)
.L_139:
        /*0004*/ 	.word	0x00000082


	//----- nvinfo : EIATTR_KPARAM_INFO
	.align		4
.L_140:
        /*0008*/ 	.byte	0x04, 0x17
        /*000a*/ 	.short	(.L_142 - .L_141)
.L_141:
        /*000c*/ 	.word	0x00000000
        /*0010*/ 	.short	0x0002
        /*0012*/ 	.short	0x0010
        /*0014*/ 	.byte	0x00, 0xf0, 0x11, 0x00


	//----- nvinfo : EIATTR_KPARAM_INFO
	.align		4
.L_142:
        /*0018*/ 	.byte	0x04, 0x17
        /*001a*/ 	.short	(.L_144 - .L_143)
.L_143:
        /*001c*/ 	.word	0x00000000
        /*0020*/ 	.short	0x0001
        /*0022*/ 	.short	0x0008
        /*0024*/ 	.byte	0x00, 0xf5, 0x21, 0x00


	//----- nvinfo : EIATTR_KPARAM_INFO
	.align		4
.L_144:
        /*0028*/ 	.byte	0x04, 0x17
        /*002a*/ 	.short	(.L_146 - .L_145)
.L_145:
        /*002c*/ 	.word	0x00000000
        /*0030*/ 	.short	0x0000
        /*0032*/ 	.short	0x0000
        /*0034*/ 	.byte	0x00, 0xf5, 0x21, 0x00


	//----- nvinfo : EIATTR_SPARSE_MMA_MASK
	.align		4
.L_146:
        /*0038*/ 	.byte	0x03, 0x50
        /*003a*/ 	.short	0x0000


	//----- nvinfo : EIATTR_MAXREG_COUNT
	.align		4
        /*003c*/ 	.byte	0x03, 0x1b
        /*003e*/ 	.short	0x00ff


	//----- nvinfo : EIATTR_MERCURY_ISA_VERSION
	.align		4
        /*0040*/ 	.byte	0x03, 0x5f
        /*0042*/ 	.short	0x0101


	//----- nvinfo : EIATTR_VRC_CTA_INIT_COUNT
	.align		4
        /*0044*/ 	.byte	0x02, 0x4a
	.zero		1
	.zero		1


	//----- nvinfo : EIATTR_EXIT_INSTR_OFFSETS
	.align		4
        /*0048*/ 	.byte	0x04, 0x1c
        /*004a*/ 	.short	(.L_148 - .L_147)


	//   ....[0]....
.L_147:
        /*004c*/ 	.word	0x000000f0


	//   ....[1]....
        /*0050*/ 	.word	0x00000130


	//----- nvinfo : EIATTR_CRS_STACK_SIZE
	.align		4
.L_148:
        /*0054*/ 	.byte	0x04, 0x1e
        /*0056*/ 	.short	(.L_150 - .L_149)
.L_149:
        /*0058*/ 	.word	0x00000000


	//----- nvinfo : EIATTR_CBANK_PARAM_SIZE
	.align		4
.L_150:
        /*005c*/ 	.byte	0x03, 0x19
        /*005e*/ 	.short	0x0014


	//----- nvinfo : EIATTR_PARAM_CBANK
	.align		4
        /*0060*/ 	.byte	0x04, 0x0a
        /*0062*/ 	.short	(.L_152 - .L_151)
	.align		4
.L_151:
        /*0064*/ 	.word	index@(.nv.constant0._Z25fibonacciCompositesKernelPyPii)
        /*0068*/ 	.short	0x0380
        /*006a*/ 	.short	0x0014


	//----- nvinfo : EIATTR_SW_WAR
	.align		4
.L_152:
        /*006c*/ 	.byte	0x04, 0x36
        /*006e*/ 	.short	(.L_154 - .L_153)
.L_153:
        /*0070*/ 	.word	0x00000008
.L_154:


//--------------------- .nv.info._Z19filterPrimesKernel2PiS_i --------------------------
	.section	.nv.info._Z19filterPrimesKernel2PiS_i,"",@"SHT_CUDA_INFO"
	.sectionflags	@""
	.align	4


	//----- nvinfo : EIATTR_CUDA_API_VERSION
	.align		4
        /*0000*/ 	.byte	0x04, 0x37
        /*0002*/ 	.short	(.L_156 - .L_155)
.L_155:
        /*0004*/ 	.word	0x00000082


	//----- nvinfo : EIATTR_KPARAM_INFO
	.align		4
.L_156:
        /*0008*/ 	.byte	0x04, 0x17
        /*000a*/ 	.short	(.L_158 - .L_157)
.L_157:
        /*000c*/ 	.word	0x00000000
        /*0010*/ 	.short	0x0002
        /*0012*/ 	.short	0x0010
        /*0014*/ 	.byte	0x00, 0xf0, 0x11, 0x00


	//----- nvinfo : EIATTR_KPARAM_INFO
	.align		4
.L_158:
        /*0018*/ 	.byte	0x04, 0x17
        /*001a*/ 	.short	(.L_160 - .L_159)
.L_159:
        /*001c*/ 	.word	0x00000000
        /*0020*/ 	.short	0x0001
        /*0022*/ 	.short	0x0008
        /*0024*/ 	.byte	0x00, 0xf5, 0x21, 0x00


	//----- nvinfo : EIATTR_KPARAM_INFO
	.align		4
.L_160:
        /*0028*/ 	.byte	0x04, 0x17
        /*002a*/ 	.short	(.L_162 - .L_161)
.L_161:
        /*002c*/ 	.word	0x00000000
        /*0030*/ 	.short	0x0000
        /*0032*/ 	.short	0x0000
        /*0034*/ 	.byte	0x00, 0xf5, 0x21, 0x00


	//----- nvinfo : EIATTR_SPARSE_MMA_MASK
	.align		4
.L_162:
        /*0038*/ 	.byte	0x03, 0x50
        /*003a*/ 	.short	0x0000


	//----- nvinfo : EIATTR_MAXREG_COUNT
	.align		4
        /*003c*/ 	.byte	0x03, 0x1b
        /*003e*/ 	.short	0x00ff


	//----- nvinfo : EIATTR_MERCURY_ISA_VERSION
	.align		4
        /*0040*/ 	.byte	0x03, 0x5f
        /*0042*/ 	.short	0x0101


	//----- nvinfo : EIATTR_VRC_CTA_INIT_COUNT
	.align		4
        /*0044*/ 	.byte	0x02, 0x4a
	.zero		1
	.zero		1


	//----- nvinfo : EIATTR_EXIT_INSTR_OFFSETS
	.align		4
        /*0048*/ 	.byte	0x04, 0x1c
        /*004a*/ 	.short	(.L_164 - .L_163)


	//   ....[0]....
.L_163:
        /*004c*/ 	.word	0x00000090


	//----- nvinfo : EIATTR_CBANK_PARAM_SIZE
	.align		4
.L_164:
        /*0050*/ 	.byte	0x03, 0x19
        /*0052*/ 	.short	0x0014


	//----- nvinfo : EIATTR_PARAM_CBANK
	.align		4
        /*0054*/ 	.byte	0x04, 0x0a
        /*0056*/ 	.short	(.L_166 - .L_165)
	.align		4
.L_165:
        /*0058*/ 	.word	index@(.nv.constant0._Z19filterPrimesKernel2PiS_i)
        /*005c*/ 	.short	0x0380
        /*005e*/ 	.short	0x0014


	//----- nvinfo : EIATTR_SW_WAR
	.align		4
.L_166:
        /*0060*/ 	.byte	0x04, 0x36
        /*0062*/ 	.short	(.L_168 - .L_167)
.L_167:
        /*0064*/ 	.word	0x00000008
.L_168:


//--------------------- .nv.info._Z25generateCompositesKernel2Pii --------------------------
	.section	.nv.info._Z25generateCompositesKernel2Pii,"",@"SHT_CUDA_INFO"
	.sectionflags	@""
	.align	4


	//----- nvinfo : EIATTR_CUDA_API_VERSION
	.align		4
        /*0000*/ 	.byte	0x04, 0x37
        /*0002*/ 	.short	(.L_170 - .L_169)
.L_169:
        /*0004*/ 	.word	0x00000082


	//----- nvinfo : EIATTR_KPARAM_INFO
	.align		4
.L_170:
        /*0008*/ 	.byte	0x04, 0x17
        /*000a*/ 	.short	(.L_172 - .L_171)
.L_171:
        /*000c*/ 	.word	0x00000000
        /*0010*/ 	.short	0x0001
        /*0012*/ 	.short	0x0008
        /*0014*/ 	.byte	0x00, 0xf0, 0x11, 0x00


	//----- nvinfo : EIATTR_KPARAM_INFO
	.align		4
.L_172:
        /*0018*/ 	.byte	0x04, 0x17
        /*001a*/ 	.short	(.L_174 - .L_173)
.L_173:
        /*001c*/ 	.word	0x00000000
        /*0020*/ 	.short	0x0000
        /*0022*/ 	.short	0x0000
        /*0024*/ 	.byte	0x00, 0xf5, 0x21, 0x00


	//----- nvinfo : EIATTR_SPARSE_MMA_MASK
	.align		4
.L_174:
        /*0028*/ 	.byte	0x03, 0x50
        /*002a*/ 	.short	0x0000


	//----- nvinfo : EIATTR_MAXREG_COUNT
	.align		4
        /*002c*/ 	.byte	0x03, 0x1b
        /*002e*/ 	.short	0x00ff


	//----- nvinfo : EIATTR_MERCURY_ISA_VERSION
	.align		4
        /*0030*/ 	.byte	0x03, 0x5f
        /*0032*/ 	.short	0x0101


	//----- nvinfo : EIATTR_VRC_CTA_INIT_COUNT
	.align		4
        /*0034*/ 	.byte	0x02, 0x4a
	.zero		1
	.zero		1


	//----- nvinfo : EIATTR_EXIT_INSTR_OFFSETS
	.align		4
        /*0038*/ 	.byte	0x04, 0x1c
        /*003a*/ 	.short	(.L_176 - .L_175)


	//   ....[0]....
.L_175:
        /*003c*/ 	.word	0x000000b0


	//   ....[1]....
        /*0040*/ 	.word	0x000000f0


	//----- nvinfo : EIATTR_CBANK_PARAM_SIZE
	.align		4
.L_176:
        /*0044*/ 	.byte	0x03, 0x19
        /*0046*/ 	.short	0x000c


	//----- nvinfo : EIATTR_PARAM_CBANK
	.align		4
        /*0048*/ 	.byte	0x04, 0x0a
        /*004a*/ 	.short	(.L_178 - .L_177)
	.align		4
.L_177:
        /*004c*/ 	.word	index@(.nv.constant0._Z25generateCompositesKernel2Pii)
        /*0050*/ 	.short	0x0380
        /*0052*/ 	.short	0x000c


	//----- nvinfo : EIATTR_SW_WAR
	.align		4
.L_178:
        /*0054*/ 	.byte	0x04, 0x36
        /*0056*/ 	.short	(.L_180 - .L_179)
.L_179:
        /*0058*/ 	.word	0x00000008
.L_180:


//--------------------- .nv.info._Z23polarToCartesianKernel3PfS_S_S_i --------------------------
	.section	.nv.info._Z23polarToCartesianKernel3PfS_S_S_i,"",@"SHT_CUDA_INFO"
	.sectionflags	@""
	.align	4


	//----- nvinfo : EIATTR_CUDA_API_VERSION
	.align		4
        /*0000*/ 	.byte	0x04, 0x37
        /*0002*/ 	.short	(.L_182 - .L_181)
.L_181:
        /*0004*/ 	.word	0x00000082


	//----- nvinfo : EIATTR_KPARAM_INFO
	.align		4
.L_182:
        /*0008*/ 	.byte	0x04, 0x17
        /*000a*/ 	.short	(.L_184 - .L_183)
.L_183:
        /*000c*/ 	.word	0x00000000
        /*0010*/ 	.short	0x0004
        /*0012*/ 	.short	0x0020
        /*0014*/ 	.byte	0x00, 0xf0, 0x11, 0x00


	//----- nvinfo : EIATTR_KPARAM_INFO
	.align		4
.L_184:
        /*0018*/ 	.byte	0x04, 0x17
        /*001a*/ 	.short	(.L_186 - .L_185)
.L_185:
        /*001c*/ 	.word	0x00000000
        /*0020*/ 	.short	0x0003
        /*0022*/ 	.short	0x0018
        /*0024*/ 	.byte	0x00, 0xf5, 0x21, 0x00


	//----- nvinfo : EIATTR_KPARAM_INFO
	.align		4
.L_186:
        /*0028*/ 	.byte	0x04, 0x17
        /*002a*/ 	.short	(.L_188 - .L_187)
.L_187:
        /*002c*/ 	.word	0x00000000
        /*0030*/ 	.short	0x0002
        /*0032*/ 	.short	0x0010
        /*0034*/ 	.byte	0x00, 0xf5, 0x21, 0x00


	//----- nvinfo : EIATTR_KPARAM_INFO
	.align		4
.L_188:
        /*0038*/ 	.byte	0x04, 0x17
        /*003a*/ 	.short	(.L_190 - .L_189)
.L_189:
        /*003c*/ 	.word	0x00000000
        /*0040*/ 	.short	0x0001
        /*0042*/ 	.short	0x0008
        /*0044*/ 	.byte	0x00, 0xf5, 0x21, 0x00


	//----- nvinfo : EIATTR_KPARAM_INFO
	.align		4
.L_190:
        /*0048*/ 	.byte	0x04, 0x17
        /*004a*/ 	.short	(.L_192 - .L_191)
.L_191:
        /*004c*/ 	.word	0x00000000
        /*0050*/ 	.short	0x0000
        /*0052*/ 	.short	0x0000
        /*0054*/ 	.byte	0x00, 0xf5, 0x21, 0x00


	//----- nvinfo : EIATTR_SPARSE_MMA_MASK
	.align		4
.L_192:
        /*0058*/ 	.byte	0x03, 0x50
        /*005a*/ 	.short	0x0000


	//----- nvinfo : EIATTR_MAXREG_COUNT
	.align		4
        /*005c*/ 	.byte	0x03, 0x1b
        /*005e*/ 	.short	0x00ff


	//----- nvinfo : EIATTR_MERCURY_ISA_VERSION
	.align		4
        /*0060*/ 	.byte	0x03, 0x5f
        /*0062*/ 	.short	0x0101


	//----- nvinfo : EIATTR_VRC_CTA_INIT_COUNT
	.align		4
        /*0064*/ 	.byte	0x02, 0x4a
	.zero		1
	.zero		1


	//----- nvinfo : EIATTR_EXIT_INSTR_OFFSETS
	.align		4
        /*0068*/ 	.byte	0x04, 0x1c
        /*006a*/ 	.short	(.L_194 - .L_193)


	//   ....[0]....
.L_193:
        /*006c*/ 	.word	0x00000070


	//   ....[1]....
        /*0070*/ 	.word	0x000010d0


	//----- nvinfo : EIATTR_CRS_STACK_SIZE
	.align		4
.L_194:
        /*0074*/ 	.byte	0x04, 0x1e
        /*0076*/ 	.short	(.L_196 - .L_195)
.L_195:
        /*0078*/ 	.word	0x00000000


	//----- nvinfo : EIATTR_CBANK_PARAM_SIZE
	.align		4
.L_196:
        /*007c*/ 	.byte	0x03, 0x19
        /*007e*/ 	.short	0x0024


	//----- nvinfo : EIATTR_PARAM_CBANK
	.align		4
        /*0080*/ 	.byte	0x04, 0x0a
        /*0082*/ 	.short	(.L_198 - .L_197)
	.align		4
.L_197:
        /*0084*/ 	.word	index@(.nv.constant0._Z23polarToCartesianKernel3PfS_S_S_i)
        /*0088*/ 	.short	0x0380
        /*008a*/ 	.short	0x0024


	//----- nvinfo : EIATTR_SW_WAR
	.align		4
.L_198:
        /*008c*/ 	.byte	0x04, 0x36
        /*008e*/ 	.short	(.L_200 - .L_199)
.L_199:
        /*0090*/ 	.word	0x00000008
.L_200:


//--------------------- .nv.info._Z23cartesianToPolarKernel3PfS_S_S_i --------------------------
	.section	.nv.info._Z23cartesianToPolarKernel3PfS_S_S_i,"",@"SHT_CUDA_INFO"
	.sectionflags	@""
	.align	4


	//----- nvinfo : EIATTR_CUDA_API_VERSION
	.align		4
        /*0000*/ 	.byte	0x04, 0x37
        /*0002*/ 	.short	(.L_202 - .L_201)
.L_201:
        /*0004*/ 	.word	0x00000082


	//----- nvinfo : EIATTR_KPARAM_INFO
	.align		4
.L_202:
        /*0008*/ 	.byte	0x04, 0x17
        /*000a*/ 	.short	(.L_204 - .L_203)
.L_203:
        /*000c*/ 	.word	0x00000000
        /*0010*/ 	.short	0x0004
        /*0012*/ 	.short	0x0020
        /*0014*/ 	.byte	0x00, 0xf0, 0x11, 0x00


	//----- nvinfo : EIATTR_KPARAM_INFO
	.align		4
.L_204:
        /*0018*/ 	.byte	0x04, 0x17
        /*001a*/ 	.short	(.L_206 - .L_205)
.L_205:
        /*001c*/ 	.word	0x00000000
        /*0020*/ 	.short	0x0003
        /*0022*/ 	.short	0x0018
        /*0024*/ 	.byte	0x00, 0xf5, 0x21, 0x00


	//----- nvinfo : EIATTR_KPARAM_INFO
	.align		4
.L_206:
        /*0028*/ 	.byte	0x04, 0x17
        /*002a*/ 	.short	(.L_208 - .L_207)
.L_207:
        /*002c*/ 	.word	0x00000000
        /*0030*/ 	.short	0x0002
        /*0032*/ 	.short	0x0010
        /*0034*/ 	.byte	0x00, 0xf5, 0x21, 0x00


	//----- nvinfo : EIATTR_KPARAM_INFO
	.align		4
.L_208:
        /*0038*/ 	.byte	0x04, 0x17
        /*003a*/ 	.short	(.L_210 - .L_209)
.L_209:
        /*003c*/ 	.word	0x00000000
        /*0040*/ 	.short	0x0001
        /*0042*/ 	.short	0x0008
        /*0044*/ 	.byte	0x00, 0xf5, 0x21, 0x00


	//----- nvinfo : EIATTR_KPARAM_INFO
	.align		4
.L_210:
        /*0048*/ 	.byte	0x04, 0x17
        /*004a*/ 	.short	(.L_212 - .L_211)
.L_211:
        /*004c*/ 	.word	0x00000000
        /*0050*/ 	.short	0x0000
        /*0052*/ 	.short	0x0000
        /*0054*/ 	.byte	0x00, 0xf5, 0x21, 0x00


	//----- nvinfo : EIATTR_SPARSE_MMA_MASK
	.align		4
.L_212:
        /*0058*/ 	.byte	0x03, 0x50
        /*005a*/ 	.short	0x0000


	//----- nvinfo : EIATTR_MAXREG_COUNT
	.align		4
        /*005c*/ 	.byte	0x03, 0x1b
        /*005e*/ 	.short	0x00ff


	//----- nvinfo : EIATTR_MERCURY_ISA_VERSION
	.align		4
        /*0060*/ 	.byte	0x03, 0x5f
        /*0062*/ 	.short	0x0101


	//----- nvinfo : EIATTR_VRC_CTA_INIT_COUNT
	.align		4
        /*0064*/ 	.byte	0x02, 0x4a
	.zero		1
	.zero		1


	//----- nvinfo : EIATTR_EXIT_INSTR_OFFSETS
	.align		4
        /*0068*/ 	.byte	0x04, 0x1c
        /*006a*/ 	.short	(.L_214 - .L_213)


	//   ....[0]....
.L_213:
        /*006c*/ 	.word	0x00000070


	//   ....[1]....
        /*0070*/ 	.word	0x00000520


	//----- nvinfo : EIATTR_CRS_STACK_SIZE
	.align		4
.L_214:
        /*0074*/ 	.byte	0x04, 0x1e
        /*0076*/ 	.short	(.L_216 - .L_215)
.L_215:
        /*0078*/ 	.word	0x00000000


	//----- nvinfo : EIATTR_CBANK_PARAM_SIZE
	.align		4
.L_216:
        /*007c*/ 	.byte	0x03, 0x19
        /*007e*/ 	.short	0x0024


	//----- nvinfo : EIATTR_PARAM_CBANK
	.align		4
        /*0080*/ 	.byte	0x04, 0x0a
        /*0082*/ 	.short	(.L_218 - .L_217)
	.align		4
.L_217:
        /*0084*/ 	.word	index@(.nv.constant0._Z23cartesianToPolarKernel3PfS_S_S_i)
        /*0088*/ 	.short	0x0380
        /*008a*/ 	.short	0x0024


	//----- nvinfo : EIATTR_SW_WAR
	.align		4
.L_218:
        /*008c*/ 	.byte	0x04, 0x36
        /*008e*/ 	.short	(.L_220 - .L_219)
.L_219:
        /*0090*/ 	.word	0x00000008
.L_220:


//--------------------- .nv.info._Z23filterCompositesKernel2PiS_i --------------------------
	.section	.nv.info._Z23filterCompositesKernel2PiS_i,"",@"SHT_CUDA_INFO"
	.sectionflags	@""
	.align	4


	//----- nvinfo : EIATTR_CUDA_API_VERSION
	.align		4
        /*0000*/ 	.byte	0x04, 0x37
        /*0002*/ 	.short	(.L_222 - .L_221)
.L_221:
        /*0004*/ 	.word	0x00000082


	//----- nvinfo : EIATTR_KPARAM_INFO
	.align		4
.L_222:
        /*0008*/ 	.byte	0x04, 0x17
        /*000a*/ 	.short	(.L_224 - .L_223)
.L_223:
        /*000c*/ 	.word	0x00000000
        /*0010*/ 	.short	0x0002
        /*0012*/ 	.short	0x0010
        /*0014*/ 	.byte	0x00, 0xf0, 0x11, 0x00


	//----- nvinfo : EIATTR_KPARAM_INFO
	.align		4
.L_224:
        /*0018*/ 	.byte	0x04, 0x17
        /*001a*/ 	.short	(.L_226 - .L_225)
.L_225:
        /*001c*/ 	.word	0x00000000
        /*0020*/ 	.short	0x0001
        /*0022*/ 	.short	0x0008
        /*0024*/ 	.byte	0x00, 0xf5, 0x21, 0x00


	//----- nvinfo : EIATTR_KPARAM_INFO
	.align		4
.L_226:
        /*0028*/ 	.byte	0x04, 0x17
        /*002a*/ 	.short	(.L_228 - .L_227)
.L_227:
        /*002c*/ 	.word	0x00000000
        /*0030*/ 	.short	0x0000
        /*0032*/ 	.short	0x0000
        /*0034*/ 	.byte	0x00, 0xf5, 0x21, 0x00


	//----- nvinfo : EIATTR_SPARSE_MMA_MASK
	.align		4
.L_228:
        /*0038*/ 	.byte	0x03, 0x50
        /*003a*/ 	.short	0x0000


	//----- nvinfo : EIATTR_MAXREG_COUNT
	.align		4
        /*003c*/ 	.byte	0x03, 0x1b
        /*003e*/ 	.short	0x00ff


	//----- nvinfo : EIATTR_MERCURY_ISA_VERSION
	.align		4
        /*0040*/ 	.byte	0x03, 0x5f
        /*0042*/ 	.short	0x0101


	//----- nvinfo : EIATTR_VRC_CTA_INIT_COUNT
	.align		4
        /*0044*/ 	.byte	0x02, 0x4a
	.zero		1
	.zero		1


	//----- nvinfo : EIATTR_EXIT_INSTR_OFFSETS
	.align		4
        /*0048*/ 	.byte	0x04, 0x1c
        /*004a*/ 	.short	(.L_230 - .L_229)


	//   ....[0]....
.L_229:
        /*004c*/ 	.word	0x000000f0


	//   ....[1]....
        /*0050*/ 	.word	0x00000130


	//----- nvinfo : EIATTR_CRS_STACK_SIZE
	.align		4
.L_230:
        /*0054*/ 	.byte	0x04, 0x1e
        /*0056*/ 	.short	(.L_232 - .L_231)
.L_231:
        /*0058*/ 	.word	0x00000000


	//----- nvinfo : EIATTR_CBANK_PARAM_SIZE
	.align		4
.L_232:
        /*005c*/ 	.byte	0x03, 0x19
        /*005e*/ 	.short	0x0014


	//----- nvinfo : EIATTR_PARAM_CBANK
	.align		4
        /*0060*/ 	.byte	0x04, 0x0a
        /*0062*/ 	.short	(.L_234 - .L_233)
	.align		4
.L_233:
        /*0064*/ 	.word	index@(.nv.constant0._Z23filterCompositesKernel2PiS_i)
        /*0068*/ 	.short	0x0380
        /*006a*/ 	.short	0x0014


	//----- nvinfo : EIATTR_SW_WAR
	.align		4
.L_234:
        /*006c*/ 	.byte	0x04, 0x36
        /*006e*/ 	.short	(.L_236 - .L_235)
.L_235:
        /*0070*/ 	.word	0x00000008
.L_236:


//--------------------- .nv.info._Z21generatePrimesKernel2Pii --------------------------
	.section	.nv.info._Z21generatePrimesKernel2Pii,"",@"SHT_CUDA_INFO"
	.sectionflags	@""
	.align	4


	//----- nvinfo : EIATTR_CUDA_API_VERSION
	.align		4
        /*0000*/ 	.byte	0x04, 0x37
        /*0002*/ 	.short	(.L_238 - .L_237)
.L_237:
        /*0004*/ 	.word	0x00000082


	//----- nvinfo : EIATTR_KPARAM_INFO
	.align		4
.L_238:
        /*0008*/ 	.byte	0x04, 0x17
        /*000a*/ 	.short	(.L_240 - .L_239)
.L_239:
        /*000c*/ 	.word	0x00000000
        /*0010*/ 	.short	0x0001
        /*0012*/ 	.short	0x0008
        /*0014*/ 	.byte	0x00, 0xf0, 0x11, 0x00


	//----- nvinfo : EIATTR_KPARAM_INFO
	.align		4
.L_240:
        /*0018*/ 	.byte	0x04, 0x17
        /*001a*/ 	.short	(.L_242 - .L_241)
.L_241:
        /*001c*/ 	.word	0x00000000
        /*0020*/ 	.short	0x0000
        /*0022*/ 	.short	0x0000
        /*0024*/ 	.byte	0x00, 0xf5, 0x21, 0x00


	//----- nvinfo : EIATTR_SPARSE_MMA_MASK
	.align		4
.L_242:
        /*0028*/ 	.byte	0x03, 0x50
        /*002a*/ 	.short	0x0000


	//----- nvinfo : EIATTR_MAXREG_COUNT
	.align		4
        /*002c*/ 	.byte	0x03, 0x1b
        /*002e*/ 	.short	0x00ff


	//----- nvinfo : EIATTR_MERCURY_ISA_VERSION
	.align		4
        /*0030*/ 	.byte	0x03, 0x5f
        /*0032*/ 	.short	0x0101


	//----- nvinfo : EIATTR_VRC_CTA_INIT_COUNT
	.align		4
        /*0034*/ 	.byte	0x02, 0x4a
	.zero		1
	.zero		1


	//----- nvinfo : EIATTR_EXIT_INSTR_OFFSETS
	.align		4
        /*0038*/ 	.byte	0x04, 0x1c
        /*003a*/ 	.short	(.L_244 - .L_243)


	//   ....[0]....
.L_243:
        /*003c*/ 	.word	0x00000090


	//----- nvinfo : EIATTR_CBANK_PARAM_SIZE
	.align		4
.L_244:
        /*0040*/ 	.byte	0x03, 0x19
        /*0042*/ 	.short	0x000c


	//----- nvinfo : EIATTR_PARAM_CBANK
	.align		4
        /*0044*/ 	.byte	0x04, 0x0a
        /*0046*/ 	.short	(.L_246 - .L_245)
	.align		4
.L_245:
        /*0048*/ 	.word	index@(.nv.constant0._Z21generatePrimesKernel2Pii)
        /*004c*/ 	.short	0x0380
        /*004e*/ 	.short	0x000c


	//----- nvinfo : EIATTR_SW_WAR
	.align		4
.L_246:
        /*0050*/ 	.byte	0x04, 0x36
        /*0052*/ 	.short	(.L_248 - .L_247)
.L_247:
        /*0054*/ 	.word	0x00000008
.L_248:


//--------------------- .nv.info._Z23polarToCartesianKernel2PfS_S_S_i --------------------------
	.section	.nv.info._Z23polarToCartesianKernel2PfS_S_S_i,"",@"SHT_CUDA_INFO"
	.sectionflags	@""
	.align	4


	//----- nvinfo : EIATTR_CUDA_API_VERSION
	.align		4
        /*0000*/ 	.byte	0x04, 0x37
        /*0002*/ 	.short	(.L_250 - .L_249)
.L_249:
        /*0004*/ 	.word	0x00000082


	//----- nvinfo : EIATTR_KPARAM_INFO
	.align		4
.L_250:
        /*0008*/ 	.byte	0x04, 0x17
        /*000a*/ 	.short	(.L_252 - .L_251)
.L_251:
        /*000c*/ 	.word	0x00000000
        /*0010*/ 	.short	0x0004
        /*0012*/ 	.short	0x0020
        /*0014*/ 	.byte	0x00, 0xf0, 0x11, 0x00


	//----- nvinfo : EIATTR_KPARAM_INFO
	.align		4
.L_252:
        /*0018*/ 	.byte	0x04, 0x17
        /*001a*/ 	.short	(.L_254 - .L_253)
.L_253:
        /*001c*/ 	.word	0x00000000
        /*0020*/ 	.short	0x0003
        /*0022*/ 	.short	0x0018
        /*0024*/ 	.byte	0x00, 0xf5, 0x21, 0x00


	//----- nvinfo : EIATTR_KPARAM_INFO
	.align		4
.L_254:
        /*0028*/ 	.byte	0x04, 0x17
        /*002a*/ 	.short	(.L_256 - .L_255)
.L_255:
        /*002c*/ 	.word	0x00000000
        /*0030*/ 	.short	0x0002
        /*0032*/ 	.short	0x0010
        /*0034*/ 	.byte	0x00, 0xf5, 0x21, 0x00


	//----- nvinfo : EIATTR_KPARAM_INFO
	.align		4
.L_256:
        /*0038*/ 	.byte	0x04, 0x17
        /*003a*/ 	.short	(.L_258 - .L_257)
.L_257:
        /*003c*/ 	.word	0x00000000
        /*0040*/ 	.short	0x0001
        /*0042*/ 	.short	0x0008
        /*0044*/ 	.byte	0x00, 0xf5, 0x21, 0x00


	//----- nvinfo : EIATTR_KPARAM_INFO
	.align		4
.L_258:
        /*0048*/ 	.byte	0x04, 0x17
        /*004a*/ 	.short	(.L_260 - .L_259)
.L_259:
        /*004c*/ 	.word	0x00000000
        /*0050*/ 	.short	0x0000
        /*0052*/ 	.short	0x0000
        /*0054*/ 	.byte	0x00, 0xf5, 0x21, 0x00


	//----- nvinfo : EIATTR_SPARSE_MMA_MASK
	.align		4
.L_260:
        /*0058*/ 	.byte	0x03, 0x50
        /*005a*/ 	.short	0x0000


	//----- nvinfo : EIATTR_MAXREG_COUNT
	.align		4
        /*005c*/ 	.byte	0x03, 0x1b
        /*005e*/ 	.short	0x00ff


	//----- nvinfo : EIATTR_MERCURY_ISA_VERSION
	.align		4
        /*0060*/ 	.byte	0x03, 0x5f
        /*0062*/ 	.short	0x0101


	//----- nvinfo : EIATTR_VRC_CTA_INIT_COUNT
	.align		4
        /*0064*/ 	.byte	0x02, 0x4a
	.zero		1
	.zero		1


	//----- nvinfo : EIATTR_EXIT_INSTR_OFFSETS
	.align		4
        /*0068*/ 	.byte	0x04, 0x1c
        /*006a*/ 	.short	(.L_262 - .L_261)


	//   ....[0]....
.L_261:
        /*006c*/ 	.word	0x00000070


	//   ....[1]....
        /*0070*/ 	.word	0x000010d0


	//----- nvinfo : EIATTR_CRS_STACK_SIZE
	.align		4
.L_262:
        /*0074*/ 	.byte	0x04, 0x1e
        /*0076*/ 	.short	(.L_264 - .L_263)
.L_263:
        /*0078*/ 	.word	0x00000000


	//----- nvinfo : EIATTR_CBANK_PARAM_SIZE
	.align		4
.L_264:
        /*007c*/ 	.byte	0x03, 0x19
        /*007e*/ 	.short	0x0024


	//----- nvinfo : EIATTR_PARAM_CBANK
	.align		4
        /*0080*/ 	.byte	0x04, 0x0a
        /*0082*/ 	.short	(.L_266 - .L_265)
	.align		4
.L_265:
        /*0084*/ 	.word	index@(.nv.constant0._Z23polarToCartesianKernel2PfS_S_S_i)
        /*0088*/ 	.short	0x0380
        /*008a*/ 	.short	0x0024


	//----- nvinfo : EIATTR_SW_WAR
	.align		4
.L_266:
        /*008c*/ 	.byte	0x04, 0x36
        /*008e*/ 	.short	(.L_268 - .L_267)
.L_267:
        /*0090*/ 	.word	0x00000008
.L_268:


//--------------------- .nv.info._Z23cartesianToPolarKernel2PfS_S_S_i --------------------------
	.section	.nv.info._Z23cartesianToPolarKernel2PfS_S_S_i,"",@"SHT_CUDA_INFO"
	.sectionflags	@""
	.align	4


	//----- nvinfo : EIATTR_CUDA_API_VERSION
	.align		4
        /*0000*/ 	.byte	0x04, 0x37
        /*0002*/ 	.short	(.L_270 - .L_269)
.L_269:
        /*0004*/ 	.word	0x00000082


	//----- nvinfo : EIATTR_KPARAM_INFO
	.align		4
.L_270:
        /*0008*/ 	.byte	0x04, 0x17
        /*000a*/ 	.short	(.L_272 - .L_271)
.L_271:
        /*000c*/ 	.word	0x00000000
        /*0010*/ 	.short	0x0004
        /*0012*/ 	.short	0x0020
        /*0014*/ 	.byte	0x00, 0xf0, 0x11, 0x00


	//----- nvinfo : EIATTR_KPARAM_INFO
	.align		4
.L_272:
        /*0018*/ 	.byte	0x04, 0x17
        /*001a*/ 	.short	(.L_274 - .L_273)
.L_273:
        /*001c*/ 	.word	0x00000000
        /*0020*/ 	.short	0x0003
        /*0022*/ 	.short	0x0018
        /*0024*/ 	.byte	0x00, 0xf5, 0x21, 0x00


	//----- nvinfo : EIATTR_KPARAM_INFO
	.align		4
.L_274:
        /*0028*/ 	.byte	0x04, 0x17
        /*002a*/ 	.short	(.L_276 - .L_275)
.L_275:
        /*002c*/ 	.word	0x00000000
        /*0030*/ 	.short	0x0002
        /*0032*/ 	.short	0x0010
        /*0034*/ 	.byte	0x00, 0xf5, 0x21, 0x00


	//----- nvinfo : EIATTR_KPARAM_INFO
	.align		4
.L_276:
        /*0038*/ 	.byte	0x04, 0x17
        /*003a*/ 	.short	(.L_278 - .L_277)
.L_277:
        /*003c*/ 	.word	0x00000000
        /*0040*/ 	.short	0x0001
        /*0042*/ 	.short	0x0008
        /*0044*/ 	.byte	0x00, 0xf5, 0x21, 0x00


	//----- nvinfo : EIATTR_KPARAM_INFO
	.align		4
.L_278:
        /*0048*/ 	.byte	0x04, 0x17
        /*004a*/ 	.short	(.L_280 - .L_279)
.L_279:
        /*004c*/ 	.word	0x00000000
        /*0050*/ 	.short	0x0000
        /*0052*/ 	.short	0x0000
        /*0054*/ 	.byte	0x00, 0xf5, 0x21, 0x00


	//----- nvinfo : EIATTR_SPARSE_MMA_MASK
	.align		4
.L_280:
        /*0058*/ 	.byte	0x03, 0x50
        /*005a*/ 	.short	0x0000


	//----- nvinfo : EIATTR_MAXREG_COUNT
	.align		4
        /*005c*/ 	.byte	0x03, 0x1b
        /*005e*/ 	.short	0x00ff


	//----- nvinfo : EIATTR_MERCURY_ISA_VERSION
	.align		4
        /*0060*/ 	.byte	0x03, 0x5f
        /*0062*/ 	.short	0x0101


	//----- nvinfo : EIATTR_VRC_CTA_INIT_COUNT
	.align		4
        /*0064*/ 	.byte	0x02, 0x4a
	.zero		1
	.zero		1


	//----- nvinfo : EIATTR_EXIT_INSTR_OFFSETS
	.align		4
        /*0068*/ 	.byte	0x04, 0x1c
        /*006a*/ 	.short	(.L_282 - .L_281)


	//   ....[0]....
.L_281:
        /*006c*/ 	.word	0x00000070


	//   ....[1]....
        /*0070*/ 	.word	0x00000520


	//----- nvinfo : EIATTR_CRS_STACK_SIZE
	.align		4
.L_282:
        /*0074*/ 	.byte	0x04, 0x1e
        /*0076*/ 	.short	(.L_284 - .L_283)
.L_283:
        /*0078*/ 	.word	0x00000000


	//----- nvinfo : EIATTR_CBANK_PARAM_SIZE
	.align		4
.L_284:
        /*007c*/ 	.byte	0x03, 0x19
        /*007e*/ 	.short	0x0024


	//----- nvinfo : EIATTR_PARAM_CBANK
	.align		4
        /*0080*/ 	.byte	0x04, 0x0a
        /*0082*/ 	.short	(.L_286 - .L_285)
	.align		4
.L_285:
        /*0084*/ 	.word	index@(.nv.constant0._Z23cartesianToPolarKernel2PfS_S_S_i)
        /*0088*/ 	.short	0x0380
        /*008a*/ 	.short	0x0024


	//----- nvinfo : EIATTR_SW_WAR
	.align		4
.L_286:
        /*008c*/ 	.byte	0x04, 0x36
        /*008e*/ 	.short	(.L_288 - .L_287)
.L_287:
        /*0090*/ 	.word	0x00000008
.L_288:


//--------------------- .nv.info._Z21compositePrimesKernelPiS_i --------------------------
	.section	.nv.info._Z21compositePrimesKernelPiS_i,"",@"SHT_CUDA_INFO"
	.sectionflags	@""
	.align	4


	//----- nvinfo : EIATTR_CUDA_API_VERSION
	.align		4
        /*0000*/ 	.byte	0x04, 0x37
        /*0002*/ 	.short	(.L_290 - .L_289)
.L_289:
        /*0004*/ 	.word	0x00000082


	//----- nvinfo : EIATTR_KPARAM_INFO
	.align		4
.L_290:
        /*0008*/ 	.byte	0x04, 0x17
        /*000a*/ 	.short	(.L_292 - .L_291)
.L_291:
        /*000c*/ 	.word	0x00000000
        /*0010*/ 	.short	0x0002
        /*0012*/ 	.short	0x0010
        /*0014*/ 	.byte	0x00, 0xf0, 0x11, 0x00


	//----- nvinfo : EIATTR_KPARAM_INFO
	.align		4
.L_292:
        /*0018*/ 	.byte	0x04, 0x17
        /*001a*/ 	.short	(.L_294 - .L_293)
.L_293:
        /*001c*/ 	.word	0x00000000
        /*0020*/ 	.short	0x0001
        /*0022*/ 	.short	0x0008
        /*0024*/ 	.byte	0x00, 0xf5, 0x21, 0x00


	//----- nvinfo : EIATTR_KPARAM_INFO
	.align		4
.L_294:
        /*0028*/ 	.byte	0x04, 0x17
        /*002a*/ 	.short	(.L_296 - .L_295)
.L_295:
        /*002c*/ 	.word	0x00000000
        /*0030*/ 	.short	0x0000
        /*0032*/ 	.short	0x0000
        /*0034*/ 	.byte	0x00, 0xf5, 0x21, 0x00


	//----- nvinfo : EIATTR_SPARSE_MMA_MASK
	.align		4
.L_296:
        /*0038*/ 	.byte	0x03, 0x50
        /*003a*/ 	.short	0x0000


	//----- nvinfo : EIATTR_MAXREG_COUNT
	.align		4
        /*003c*/ 	.byte	0x03, 0x1b
        /*003e*/ 	.short	0x00ff


	//----- nvinfo : EIATTR_MERCURY_ISA_VERSION
	.align		4
        /*0040*/ 	.byte	0x03, 0x5f
        /*0042*/ 	.short	0x0101


	//----- nvinfo : EIATTR_VRC_CTA_INIT_COUNT
	.align		4
        /*0044*/ 	.byte	0x02, 0x4a
	.zero		1
	.zero		1


	//----- nvinfo : EIATTR_EXIT_INSTR_OFFSETS
	.align		4
        /*0048*/ 	.byte	0x04, 0x1c
        /*004a*/ 	.short	(.L_298 - .L_297)


	//   ....[0]....
.L_297:
        /*004c*/ 	.word	0x00000090


	//----- nvinfo : EIATTR_CBANK_PARAM_SIZE
	.align		4
.L_298:
        /*0050*/ 	.byte	0x03, 0x19
        /*0052*/ 	.short	0x0014


	//----- nvinfo : EIATTR_PARAM_CBANK
	.align		4
        /*0054*/ 	.byte	0x04, 0x0a
        /*0056*/ 	.short	(.L_300 - .L_299)
	.align		4
.L_299:
        /*0058*/ 	.word	index@(.nv.constant0._Z21compositePrimesKernelPiS_i)
        /*005c*/ 	.short	0x0380
        /*005e*/ 	.short	0x0014


	//----- nvinfo : EIATTR_SW_WAR
	.align		4
.L_300:
        /*0060*/ 	.byte	0x04, 0x36
        /*0062*/ 	.short	(.L_302 - .L_301)
.L_301:
        /*0064*/ 	.word	0x00000008
.L_302:


//--------------------- .nv.info._Z21fibonacciPrimesKernelPyPii --------------------------
	.section	.nv.info._Z21fibonacciPrimesKernelPyPii,"",@"SHT_CUDA_INFO"
	.sectionflags	@""
	.align	4


	//----- nvinfo : EIATTR_CUDA_API_VERSION
	.align		4
        /*0000*/ 	.byte	0x04, 0x37
        /*0002*/ 	.short	(.L_304 - .L_303)
.L_303:
        /*0004*/ 	.word	0x00000082


	//----- nvinfo : EIATTR_KPARAM_INFO
	.align		4
.L_304:
        /*0008*/ 	.byte	0x04, 0x17
        /*000a*/ 	.short	(.L_306 - .L_305)
.L_305:
        /*000c*/ 	.word	0x00000000
        /*0010*/ 	.short	0x0002
        /*0012*/ 	.short	0x0010
        /*0014*/ 	.byte	0x00, 0xf0, 0x11, 0x00


	//----- nvinfo : EIATTR_KPARAM_INFO
	.align		4
.L_306:
        /*0018*/ 	.byte	0x04, 0x17
        /*001a*/ 	.short	(.L_308 - .L_307)
.L_307:
        /*001c*/ 	.word	0x00000000
        /*0020*/ 	.short	0x0001
        /*0022*/ 	.short	0x0008
        /*0024*/ 	.byte	0x00, 0xf5, 0x21, 0x00


	//----- nvinfo : EIATTR_KPARAM_INFO
	.align		4
.L_308:
        /*0028*/ 	.byte	0x04, 0x17
        /*002a*/ 	.short	(.L_310 - .L_309)
.L_309:
        /*002c*/ 	.word	0x00000000
        /*0030*/ 	.short	0x0000
        /*0032*/ 	.short	0x0000
        /*0034*/ 	.byte	0x00, 0xf5, 0x21, 0x00


	//----- nvinfo : EIATTR_SPARSE_MMA_MASK
	.align		4
.L_310:
        /*0038*/ 	.byte	0x03, 0x50
        /*003a*/ 	.short	0x0000


	//----- nvinfo : EIATTR_MAXREG_COUNT
	.align		4
        /*003c*/ 	.byte	0x03, 0x1b
        /*003e*/ 	.short	0x00ff


	//----- nvinfo : EIATTR_MERCURY_ISA_VERSION
	.align		4
        /*0040*/ 	.byte	0x03, 0x5f
        /*0042*/ 	.short	0x0101


	//----- nvinfo : EIATTR_VRC_CTA_INIT_COUNT
	.align		4
        /*0044*/ 	.byte	0x02, 0x4a
	.zero		1
	.zero		1


	//----- nvinfo : EIATTR_EXIT_INSTR_OFFSETS
	.align		4
        /*0048*/ 	.byte	0x04, 0x1c
        /*004a*/ 	.short	(.L_312 - .L_311)


	//   ....[0]....
.L_311:
        /*004c*/ 	.word	0x00000090


	//----- nvinfo : EIATTR_CBANK_PARAM_SIZE
	.align		4
.L_312:
        /*0050*/ 	.byte	0x03, 0x19
        /*0052*/ 	.short	0x0014


	//----- nvinfo : EIATTR_PARAM_CBANK
	.align		4
        /*0054*/ 	.byte	0x04, 0x0a
        /*0056*/ 	.short	(.L_314 - .L_313)
	.align		4
.L_313:
        /*0058*/ 	.word	index@(.nv.constant0._Z21fibonacciPrimesKernelPyPii)
        /*005c*/ 	.short	0x0380
        /*005e*/ 	.short	0x0014


	//----- nvinfo : EIATTR_SW_WAR
	.align		4
.L_314:
        /*0060*/ 	.byte	0x04, 0x36
        /*0062*/ 	.short	(.L_316 - .L_315)
.L_315:
        /*0064*/ 	.word	0x00000008
.L_316:


//--------------------- .nv.info._Z18filterPrimesKernelPiS_i --------------------------
	.section	.nv.info._Z18filterPrimesKernelPiS_i,"",@"SHT_CUDA_INFO"
	.sectionflags	@""
	.align	4


	//----- nvinfo : EIATTR_CUDA_API_VERSION
	.align		4
        /*0000*/ 	.byte	0x04, 0x37
        /*0002*/ 	.short	(.L_318 - .L_317)
.L_317:
        /*0004*/ 	.word	0x00000082


	//----- nvinfo : EIATTR_KPARAM_INFO
	.align		4
.L_318:
        /*0008*/ 	.byte	0x04, 0x17
        /*000a*/ 	.short	(.L_320 - .L_319)
.L_319:
        /*000c*/ 	.word	0x00000000
        /*0010*/ 	.short	0x0002
        /*0012*/ 	.short	0x0010
        /*0014*/ 	.byte	0x00, 0xf0, 0x11, 0x00


	//----- nvinfo : EIATTR_KPARAM_INFO
	.align		4
.L_320:
        /*0018*/ 	.byte	0x04, 0x17
        /*001a*/ 	.short	(.L_322 - .L_321)
.L_321:
        /*001c*/ 	.word	0x00000000
        /*0020*/ 	.short	0x0001
        /*0022*/ 	.short	0x0008
        /*0024*/ 	.byte	0x00, 0xf5, 0x21, 0x00


	//----- nvinfo : EIATTR_KPARAM_INFO
	.align		4
.L_322:
        /*0028*/ 	.byte	0x04, 0x17
        /*002a*/ 	.short	(.L_324 - .L_323)
.L_323:
        /*002c*/ 	.word	0x00000000
        /*0030*/ 	.short	0x0000
        /*0032*/ 	.short	0x0000
        /*0034*/ 	.byte	0x00, 0xf5, 0x21, 0x00


	//----- nvinfo : EIATTR_SPARSE_MMA_MASK
	.align		4
.L_324:
        /*0038*/ 	.byte	0x03, 0x50
        /*003a*/ 	.short	0x0000


	//----- nvinfo : EIATTR_MAXREG_COUNT
	.align		4
        /*003c*/ 	.byte	0x03, 0x1b
        /*003e*/ 	.short	0x00ff


	//----- nvinfo : EIATTR_MERCURY_ISA_VERSION
	.align		4
        /*0040*/ 	.byte	0x03, 0x5f
        /*0042*/ 	.short	0x0101


	//----- nvinfo : EIATTR_VRC_CTA_INIT_COUNT
	.align		4
        /*0044*/ 	.byte	0x02, 0x4a
	.zero		1
	.zero		1


	//----- nvinfo : EIATTR_EXIT_INSTR_OFFSETS
	.align		4
        /*0048*/ 	.byte	0x04, 0x1c
        /*004a*/ 	.short	(.L_326 - .L_325)


	//   ....[0]....
.L_325:
        /*004c*/ 	.word	0x00000090


	//----- nvinfo : EIATTR_CBANK_PARAM_SIZE
	.align		4
.L_326:
        /*0050*/ 	.byte	0x03, 0x19
        /*0052*/ 	.short	0x0014


	//----- nvinfo : EIATTR_PARAM_CBANK
	.align		4
        /*0054*/ 	.byte	0x04, 0x0a
        /*0056*/ 	.short	(.L_328 - .L_327)
	.align		4
.L_327:
        /*0058*/ 	.word	index@(.nv.constant0._Z18filterPrimesKernelPiS_i)
        /*005c*/ 	.short	0x0380
        /*005e*/ 	.short	0x0014


	//----- nvinfo : EIATTR_SW_WAR
	.align		4
.L_328:
        /*0060*/ 	.byte	0x04, 0x36
        /*0062*/ 	.short	(.L_330 - .L_329)
.L_329:
        /*0064*/ 	.word	0x00000008
.L_330:


//--------------------- .nv.info._Z24generateCompositesKernelPii --------------------------
	.section	.nv.info._Z24generateCompositesKernelPii,"",@"SHT_CUDA_INFO"
	.sectionflags	@""
	.align	4


	//----- nvinfo : EIATTR_CUDA_API_VERSION
	.align		4
        /*0000*/ 	.byte	0x04, 0x37
        /*0002*/ 	.short	(.L_332 - .L_331)
.L_331:
        /*0004*/ 	.word	0x00000082


	//----- nvinfo : EIATTR_KPARAM_INFO
	.align		4
.L_332:
        /*0008*/ 	.byte	0x04, 0x17
        /*000a*/ 	.short	(.L_334 - .L_333)
.L_333:
        /*000c*/ 	.word	0x00000000
        /*0010*/ 	.short	0x0001
        /*0012*/ 	.short	0x0008
        /*0014*/ 	.byte	0x00, 0xf0, 0x11, 0x00


	//----- nvinfo : EIATTR_KPARAM_INFO
	.align		4
.L_334:
        /*0018*/ 	.byte	0x04, 0x17
        /*001a*/ 	.short	(.L_336 - .L_335)
.L_335:
        /*001c*/ 	.word	0x00000000
        /*0020*/ 	.short	0x0000
        /*0022*/ 	.short	0x0000
        /*0024*/ 	.byte	0x00, 0xf5, 0x21, 0x00


	//----- nvinfo : EIATTR_SPARSE_MMA_MASK
	.align		4
.L_336:
        /*0028*/ 	.byte	0x03, 0x50
        /*002a*/ 	.short	0x0000


	//----- nvinfo : EIATTR_MAXREG_COUNT
	.align		4
        /*002c*/ 	.byte	0x03, 0x1b
        /*002e*/ 	.short	0x00ff


	//----- nvinfo : EIATTR_MERCURY_ISA_VERSION
	.align		4
        /*0030*/ 	.byte	0x03, 0x5f
        /*0032*/ 	.short	0x0101


	//----- nvinfo : EIATTR_VRC_CTA_INIT_COUNT
	.align		4
        /*0034*/ 	.byte	0x02, 0x4a
	.zero		1
	.zero		1


	//----- nvinfo : EIATTR_EXIT_INSTR_OFFSETS
	.align		4
        /*0038*/ 	.byte	0x04, 0x1c
        /*003a*/ 	.short	(.L_338 - .L_337)


	//   ....[0]....
.L_337:
        /*003c*/ 	.word	0x000000b0


	//   ....[1]....
        /*0040*/ 	.word	0x000000f0


	//----- nvinfo : EIATTR_CBANK_PARAM_SIZE
	.align		4
.L_338:
        /*0044*/ 	.byte	0x03, 0x19
        /*0046*/ 	.short	0x000c


	//----- nvinfo : EIATTR_PARAM_CBANK
	.align		4
        /*0048*/ 	.byte	0x04, 0x0a
        /*004a*/ 	.short	(.L_340 - .L_339)
	.align		4
.L_339:
        /*004c*/ 	.word	index@(.nv.constant0._Z24generateCompositesKernelPii)
        /*0050*/ 	.short	0x0380
        /*0052*/ 	.short	0x000c


	//----- nvinfo : EIATTR_SW_WAR
	.align		4
.L_340:
        /*0054*/ 	.byte	0x04, 0x36
        /*0056*/ 	.short	(.L_342 - .L_341)
.L_341:
        /*0058*/ 	.word	0x00000008
.L_342:


//--------------------- .nv.info._Z20primeFibonacciKernelPyPii --------------------------
	.section	.nv.info._Z20primeFibonacciKernelPyPii,"",@"SHT_CUDA_INFO"
	.sectionflags	@""
	.align	4


	//----- nvinfo : EIATTR_CUDA_API_VERSION
	.align		4
        /*0000*/ 	.byte	0x04, 0x37
        /*0002*/ 	.short	(.L_344 - .L_343)
.L_343:
        /*0004*/ 	.word	0x00000082


	//----- nvinfo : EIATTR_KPARAM_INFO
	.align		4
.L_344:
        /*0008*/ 	.byte	0x04, 0x17
        /*000a*/ 	.short	(.L_346 - .L_345)
.L_345:
        /*000c*/ 	.word	0x00000000
        /*0010*/ 	.short	0x0002
        /*0012*/ 	.short	0x0010
        /*0014*/ 	.byte	0x00, 0xf0, 0x11, 0x00


	//----- nvinfo : EIATTR_KPARAM_INFO
	.align		4
.L_346:
        /*0018*/ 	.byte	0x04, 0x17
        /*001a*/ 	.short	(.L_348 - .L_347)
.L_347:
        /*001c*/ 	.word	0x00000000
        /*0020*/ 	.short	0x0001
        /*0022*/ 	.short	0x0008
        /*0024*/ 	.byte	0x00, 0xf5, 0x21, 0x00


	//----- nvinfo : EIATTR_KPARAM_INFO
	.align		4
.L_348:
        /*0028*/ 	.byte	0x04, 0x17
        /*002a*/ 	.short	(.L_350 - .L_349)
.L_349:
        /*002c*/ 	.word	0x00000000
        /*0030*/ 	.short	0x0000
        /*0032*/ 	.short	0x0000
        /*0034*/ 	.byte	0x00, 0xf5, 0x21, 0x00


	//----- nvinfo : EIATTR_SPARSE_MMA_MASK
	.align		4
.L_350:
        /*0038*/ 	.byte	0x03, 0x50
        /*003a*/ 	.short	0x0000


	//----- nvinfo : EIATTR_MAXREG_COUNT
	.align		4
        /*003c*/ 	.byte	0x03, 0x1b
        /*003e*/ 	.short	0x00ff


	//----- nvinfo : EIATTR_MERCURY_ISA_VERSION
	.align		4
        /*0040*/ 	.byte	0x03, 0x5f
        /*0042*/ 	.short	0x0101


	//----- nvinfo : EIATTR_VRC_CTA_INIT_COUNT
	.align		4
        /*0044*/ 	.byte	0x02, 0x4a
	.zero		1
	.zero		1


	//----- nvinfo : EIATTR_EXIT_INSTR_OFFSETS
	.align		4
        /*0048*/ 	.byte	0x04, 0x1c
        /*004a*/ 	.short	(.L_352 - .L_351)


	//   ....[0]....
.L_351:
        /*004c*/ 	.word	0x00000090


	//----- nvinfo : EIATTR_CBANK_PARAM_SIZE
	.align		4
.L_352:
        /*0050*/ 	.byte	0x03, 0x19
        /*0052*/ 	.short	0x0014


	//----- nvinfo : EIATTR_PARAM_CBANK
	.align		4
        /*0054*/ 	.byte	0x04, 0x0a
        /*0056*/ 	.short	(.L_354 - .L_353)
	.align		4
.L_353:
        /*0058*/ 	.word	index@(.nv.constant0._Z20primeFibonacciKernelPyPii)
        /*005c*/ 	.short	0x0380
        /*005e*/ 	.short	0x0014


	//----- nvinfo : EIATTR_SW_WAR
	.align		4
.L_354:
        /*0060*/ 	.byte	0x04, 0x36
        /*0062*/ 	.short	(.L_356 - .L_355)
.L_355:
        /*0064*/ 	.word	0x00000008
.L_356:


//--------------------- .nv.info._Z22cartesianToPolarKernelPfS_S_S_i --------------------------
	.section	.nv.info._Z22cartesianToPolarKernelPfS_S_S_i,"",@"SHT_CUDA_INFO"
	.sectionflags	@""
	.align	4


	//----- nvinfo : EIATTR_CUDA_API_VERSION
	.align		4
        /*0000*/ 	.byte	0x04, 0x37
        /*0002*/ 	.short	(.L_358 - .L_357)
.L_357:
        /*0004*/ 	.word	0x00000082


	//----- nvinfo : EIATTR_KPARAM_INFO
	.align		4
.L_358:
        /*0008*/ 	.byte	0x04, 0x17
        /*000a*/ 	.short	(.L_360 - .L_359)
.L_359:
        /*000c*/ 	.word	0x00000000
        /*0010*/ 	.short	0x0004
        /*0012*/ 	.short	0x0020
        /*0014*/ 	.byte	0x00, 0xf0, 0x11, 0x00


	//----- nvinfo : EIATTR_KPARAM_INFO
	.align		4
.L_360:
        /*0018*/ 	.byte	0x04, 0x17
        /*001a*/ 	.short	(.L_362 - .L_361)
.L_361:
        /*001c*/ 	.word	0x00000000
        /*0020*/ 	.short	0x0003
        /*0022*/ 	.short	0x0018
        /*0024*/ 	.byte	0x00, 0xf5, 0x21, 0x00


	//----- nvinfo : EIATTR_KPARAM_INFO
	.align		4
.L_362:
        /*0028*/ 	.byte	0x04, 0x17
        /*002a*/ 	.short	(.L_364 - .L_363)
.L_363:
        /*002c*/ 	.word	0x00000000
        /*0030*/ 	.short	0x0002
        /*0032*/ 	.short	0x0010
        /*0034*/ 	.byte	0x00, 0xf5, 0x21, 0x00


	//----- nvinfo : EIATTR_KPARAM_INFO
	.align		4
.L_364:
        /*0038*/ 	.byte	0x04, 0x17
        /*003a*/ 	.short	(.L_366 - .L_365)
.L_365:
        /*003c*/ 	.word	0x00000000
        /*0040*/ 	.short	0x0001
        /*0042*/ 	.short	0x0008
        /*0044*/ 	.byte	0x00, 0xf5, 0x21, 0x00


	//----- nvinfo : EIATTR_KPARAM_INFO
	.align		4
.L_366:
        /*0048*/ 	.byte	0x04, 0x17
        /*004a*/ 	.short	(.L_368 - .L_367)
.L_367:
        /*004c*/ 	.word	0x00000000
        /*0050*/ 	.short	0x0000
        /*0052*/ 	.short	0x0000
        /*0054*/ 	.byte	0x00, 0xf5, 0x21, 0x00


	//----- nvinfo : EIATTR_SPARSE_MMA_MASK
	.align		4
.L_368:
        /*0058*/ 	.byte	0x03, 0x50
        /*005a*/ 	.short	0x0000


	//----- nvinfo : EIATTR_MAXREG_COUNT
	.align		4
        /*005c*/ 	.byte	0x03, 0x1b
        /*005e*/ 	.short	0x00ff


	//----- nvinfo : EIATTR_MERCURY_ISA_VERSION
	.align		4
        /*0060*/ 	.byte	0x03, 0x5f
        /*0062*/ 	.short	0x0101


	//----- nvinfo : EIATTR_VRC_CTA_INIT_COUNT
	.align		4
        /*0064*/ 	.byte	0x02, 0x4a
	.zero		1
	.zero		1


	//----- nvinfo : EIATTR_EXIT_INSTR_OFFSETS
	.align		4
        /*0068*/ 	.byte	0x04, 0x1c
        /*006a*/ 	.short	(.L_370 - .L_369)


	//   ....[0]....
.L_369:
        /*006c*/ 	.word	0x00000070


	//   ....[1]....
        /*0070*/ 	.word	0x00000520


	//----- nvinfo : EIATTR_CRS_STACK_SIZE
	.align		4
.L_370:
        /*0074*/ 	.byte	0x04, 0x1e
        /*0076*/ 	.short	(.L_372 - .L_371)
.L_371:
        /*0078*/ 	.word	0x00000000


	//----- nvinfo : EIATTR_CBANK_PARAM_SIZE
	.align		4
.L_372:
        /*007c*/ 	.byte	0x03, 0x19
        /*007e*/ 	.short	0x0024


	//----- nvinfo : EIATTR_PARAM_CBANK
	.align		4
        /*0080*/ 	.byte	0x04, 0x0a
        /*0082*/ 	.short	(.L_374 - .L_373)
	.align		4
.L_373:
        /*0084*/ 	.word	index@(.nv.constant0._Z22cartesianToPolarKernelPfS_S_S_i)
        /*0088*/ 	.short	0x0380
        /*008a*/ 	.short	0x0024


	//----- nvinfo : EIATTR_SW_WAR
	.align		4
.L_374:
        /*008c*/ 	.byte	0x04, 0x36
        /*008e*/ 	.short	(.L_376 - .L_375)
.L_375:
        /*0090*/ 	.word	0x00000008
.L_376:


//--------------------- .nv.info._Z22filterCompositesKernelPiS_i --------------------------
	.section	.nv.info._Z22filterCompositesKernelPiS_i,"",@"SHT_CUDA_INFO"
	.sectionflags	@""
	.align	4


	//----- nvinfo : EIATTR_CUDA_API_VERSION
	.align		4
        /*0000*/ 	.byte	0x04, 0x37
        /*0002*/ 	.short	(.L_378 - .L_377)
.L_377:
        /*0004*/ 	.word	0x00000082


	//----- nvinfo : EIATTR_KPARAM_INFO
	.align		4
.L_378:
        /*0008*/ 	.byte	0x04, 0x17
        /*000a*/ 	.short	(.L_380 - .L_379)
.L_379:
        /*000c*/ 	.word	0x00000000
        /*0010*/ 	.short	0x0002
        /*0012*/ 	.short	0x0010
        /*0014*/ 	.byte	0x00, 0xf0, 0x11, 0x00


	//----- nvinfo : EIATTR_KPARAM_INFO
	.align		4
.L_380:
        /*0018*/ 	.byte	0x04, 0x17
        /*001a*/ 	.short	(.L_382 - .L_381)
.L_381:
        /*001c*/ 	.word	0x00000000
        /*0020*/ 	.short	0x0001
        /*0022*/ 	.short	0x0008
        /*0024*/ 	.byte	0x00, 0xf5, 0x21, 0x00


	//----- nvinfo : EIATTR_KPARAM_INFO
	.align		4
.L_382:
        /*0028*/ 	.byte	0x04, 0x17
        /*002a*/ 	.short	(.L_384 - .L_383)
.L_383:
        /*002c*/ 	.word	0x00000000
        /*0030*/ 	.short	0x0000
        /*0032*/ 	.short	0x0000
        /*0034*/ 	.byte	0x00, 0xf5, 0x21, 0x00


	//----- nvinfo : EIATTR_SPARSE_MMA_MASK
	.align		4
.L_384:
        /*0038*/ 	.byte	0x03, 0x50
        /*003a*/ 	.short	0x0000


	//----- nvinfo : EIATTR_MAXREG_COUNT
	.align		4
        /*003c*/ 	.byte	0x03, 0x1b
        /*003e*/ 	.short	0x00ff


	//----- nvinfo : EIATTR_MERCURY_ISA_VERSION
	.align		4
        /*0040*/ 	.byte	0x03, 0x5f
        /*0042*/ 	.short	0x0101


	//----- nvinfo : EIATTR_VRC_CTA_INIT_COUNT
	.align		4
        /*0044*/ 	.byte	0x02, 0x4a
	.zero		1
	.zero		1


	//----- nvinfo : EIATTR_EXIT_INSTR_OFFSETS
	.align		4
        /*0048*/ 	.byte	0x04, 0x1c
        /*004a*/ 	.short	(.L_386 - .L_385)


	//   ....[0]....
.L_385:
        /*004c*/ 	.word	0x000000f0


	//   ....[1]....
        /*0050*/ 	.word	0x00000130


	//----- nvinfo : EIATTR_CRS_STACK_SIZE
	.align		4
.L_386:
        /*0054*/ 	.byte	0x04, 0x1e
        /*0056*/ 	.short	(.L_388 - .L_387)
.L_387:
        /*0058*/ 	.word	0x00000000


	//----- nvinfo : EIATTR_CBANK_PARAM_SIZE
	.align		4
.L_388:
        /*005c*/ 	.byte	0x03, 0x19
        /*005e*/ 	.short	0x0014


	//----- nvinfo : EIATTR_PARAM_CBANK
	.align		4
        /*0060*/ 	.byte	0x04, 0x0a
        /*0062*/ 	.short	(.L_390 - .L_389)
	.align		4
.L_389:
        /*0064*/ 	.word	index@(.nv.constant0._Z22filterCompositesKernelPiS_i)
        /*0068*/ 	.short	0x0380
        /*006a*/ 	.short	0x0014


	//----- nvinfo : EIATTR_SW_WAR
	.align		4
.L_390:
        /*006c*/ 	.byte	0x04, 0x36
        /*006e*/ 	.short	(.L_392 - .L_391)
.L_391:
        /*0070*/ 	.word	0x00000008
.L_392:


//--------------------- .nv.info._Z20generatePrimesKernelPii --------------------------
	.section	.nv.info._Z20generatePrimesKernelPii,"",@"SHT_CUDA_INFO"
	.sectionflags	@""
	.align	4


	//----- nvinfo : EIATTR_CUDA_API_VERSION
	.align		4
        /*0000*/ 	.byte	0x04, 0x37
        /*0002*/ 	.short	(.L_394 - .L_393)
.L_393:
        /*0004*/ 	.word	0x00000082


	//----- nvinfo : EIATTR_KPARAM_INFO
	.align		4
.L_394:
        /*0008*/ 	.byte	0x04, 0x17
        /*000a*/ 	.short	(.L_396 - .L_395)
.L_395:
        /*000c*/ 	.word	0x00000000
        /*0010*/ 	.short	0x0001
        /*0012*/ 	.short	0x0008
        /*0014*/ 	.byte	0x00, 0xf0, 0x11, 0x00


	//----- nvinfo : EIATTR_KPARAM_INFO
	.align		4
.L_396:
        /*0018*/ 	.byte	0x04, 0x17
        /*001a*/ 	.short	(.L_398 - .L_397)
.L_397:
        /*001c*/ 	.word	0x00000000
        /*0020*/ 	.short	0x0000
        /*0022*/ 	.short	0x0000
        /*0024*/ 	.byte	0x00, 0xf5, 0x21, 0x00


	//----- nvinfo : EIATTR_SPARSE_MMA_MASK
	.align		4
.L_398:
        /*0028*/ 	.byte	0x03, 0x50
        /*002a*/ 	.short	0x0000


	//----- nvinfo : EIATTR_MAXREG_COUNT
	.align		4
        /*002c*/ 	.byte	0x03, 0x1b
        /*002e*/ 	.short	0x00ff


	//----- nvinfo : EIATTR_MERCURY_ISA_VERSION
	.align		4
        /*0030*/ 	.byte	0x03, 0x5f
        /*0032*/ 	.short	0x0101


	//----- nvinfo : EIATTR_VRC_CTA_INIT_COUNT
	.align		4
        /*0034*/ 	.byte	0x02, 0x4a
	.zero		1
	.zero		1


	//----- nvinfo : EIATTR_EXIT_INSTR_OFFSETS
	.align		4
        /*0038*/ 	.byte	0x04, 0x1c
        /*003a*/ 	.short	(.L_400 - .L_399)


	//   ....[0]....
.L_399:
        /*003c*/ 	.word	0x00000090


	//----- nvinfo : EIATTR_CBANK_PARAM_SIZE
	.align		4
.L_400:
        /*0040*/ 	.byte	0x03, 0x19
        /*0042*/ 	.short	0x000c


	//----- nvinfo : EIATTR_PARAM_CBANK
	.align		4
        /*0044*/ 	.byte	0x04, 0x0a
        /*0046*/ 	.short	(.L_402 - .L_401)
	.align		4
.L_401:
        /*0048*/ 	.word	index@(.nv.constant0._Z20generatePrimesKernelPii)
        /*004c*/ 	.short	0x0380
        /*004e*/ 	.short	0x000c


	//----- nvinfo : EIATTR_SW_WAR
	.align		4
.L_402:
        /*0050*/ 	.byte	0x04, 0x36
        /*0052*/ 	.short	(.L_404 - .L_403)
.L_403:
        /*0054*/ 	.word	0x00000008
.L_404:


//--------------------- .nv.info._Z22polarToCartesianKernelPfS_S_S_i --------------------------
	.section	.nv.info._Z22polarToCartesianKernelPfS_S_S_i,"",@"SHT_CUDA_INFO"
	.sectionflags	@""
	.align	4


	//----- nvinfo : EIATTR_CUDA_API_VERSION
	.align		4
        /*0000*/ 	.byte	0x04, 0x37
        /*0002*/ 	.short	(.L_406 - .L_405)
.L_405:
        /*0004*/ 	.word	0x00000082


	//----- nvinfo : EIATTR_KPARAM_INFO
	.align		4
.L_406:
        /*0008*/ 	.byte	0x04, 0x17
        /*000a*/ 	.short	(.L_408 - .L_407)
.L_407:
        /*000c*/ 	.word	0x00000000
        /*0010*/ 	.short	0x0004
        /*0012*/ 	.short	0x0020
        /*0014*/ 	.byte	0x00, 0xf0, 0x11, 0x00


	//----- nvinfo : EIATTR_KPARAM_INFO
	.align		4
.L_408:
        /*0018*/ 	.byte	0x04, 0x17
        /*001a*/ 	.short	(.L_410 - .L_409)
.L_409:
        /*001c*/ 	.word	0x00000000
        /*0020*/ 	.short	0x0003
        /*0022*/ 	.short	0x0018
        /*0024*/ 	.byte	0x00, 0xf5, 0x21, 0x00


	//----- nvinfo : EIATTR_KPARAM_INFO
	.align		4
.L_410:
        /*0028*/ 	.byte	0x04, 0x17
        /*002a*/ 	.short	(.L_412 - .L_411)
.L_411:
        /*002c*/ 	.word	0x00000000
        /*0030*/ 	.short	0x0002
        /*0032*/ 	.short	0x0010
        /*0034*/ 	.byte	0x00, 0xf5, 0x21, 0x00


	//----- nvinfo : EIATTR_KPARAM_INFO
	.align		4
.L_412:
        /*0038*/ 	.byte	0x04, 0x17
        /*003a*/ 	.short	(.L_414 - .L_413)
.L_413:
        /*003c*/ 	.word	0x00000000
        /*0040*/ 	.short	0x0001
        /*0042*/ 	.short	0x0008
        /*0044*/ 	.byte	0x00, 0xf5, 0x21, 0x00


	//----- nvinfo : EIATTR_KPARAM_INFO
	.align		4
.L_414:
        /*0048*/ 	.byte	0x04, 0x17
        /*004a*/ 	.short	(.L_416 - .L_415)
.L_415:
        /*004c*/ 	.word	0x00000000
        /*0050*/ 	.short	0x0000
        /*0052*/ 	.short	0x0000
        /*0054*/ 	.byte	0x00, 0xf5, 0x21, 0x00


	//----- nvinfo : EIATTR_SPARSE_MMA_MASK
	.align		4
.L_416:
        /*0058*/ 	.byte	0x03, 0x50
        /*005a*/ 	.short	0x0000


	//----- nvinfo : EIATTR_MAXREG_COUNT
	.align		4
        /*005c*/ 	.byte	0x03, 0x1b
        /*005e*/ 	.short	0x00ff


	//----- nvinfo : EIATTR_MERCURY_ISA_VERSION
	.align		4
        /*0060*/ 	.byte	0x03, 0x5f
        /*0062*/ 	.short	0x0101


	//----- nvinfo : EIATTR_VRC_CTA_INIT_COUNT
	.align		4
        /*0064*/ 	.byte	0x02, 0x4a
	.zero		1
	.zero		1


	//----- nvinfo : EIATTR_EXIT_INSTR_OFFSETS
	.align		4
        /*0068*/ 	.byte	0x04, 0x1c
        /*006a*/ 	.short	(.L_418 - .L_417)


	//   ....[0]....
.L_417:
        /*006c*/ 	.word	0x00000070


	//   ....[1]....
        /*0070*/ 	.word	0x000010d0


	//----- nvinfo : EIATTR_CRS_STACK_SIZE
	.align		4
.L_418:
        /*0074*/ 	.byte	0x04, 0x1e
        /*0076*/ 	.short	(.L_420 - .L_419)
.L_419:
        /*0078*/ 	.word	0x00000000


	//----- nvinfo : EIATTR_CBANK_PARAM_SIZE
	.align		4
.L_420:
        /*007c*/ 	.byte	0x03, 0x19
        /*007e*/ 	.short	0x0024


	//----- nvinfo : EIATTR_PARAM_CBANK
	.align		4
        /*0080*/ 	.byte	0x04, 0x0a
        /*0082*/ 	.short	(.L_422 - .L_421)
	.align		4
.L_421:
        /*0084*/ 	.word	index@(.nv.constant0._Z22polarToCartesianKernelPfS_S_S_i)
        /*0088*/ 	.short	0x0380
        /*008a*/ 	.short	0x0024


	//----- nvinfo : EIATTR_SW_WAR
	.align		4
.L_422:
        /*008c*/ 	.byte	0x04, 0x36
        /*008e*/ 	.short	(.L_424 - .L_423)
.L_423:
        /*0090*/ 	.word	0x00000008
.L_424:


//--------------------- .nv.info._Z24compositeFibonacciKernelPyPii --------------------------
	.section	.nv.info._Z24compositeFibonacciKernelPyPii,"",@"SHT_CUDA_INFO"
	.sectionflags	@""
	.align	4


	//----- nvinfo : EIATTR_CUDA_API_VERSION
	.align		4
        /*0000*/ 	.byte	0x04, 0x37
        /*0002*/ 	.short	(.L_426 - .L_425)
.L_425:
        /*0004*/ 	.word	0x00000082


	//----- nvinfo : EIATTR_KPARAM_INFO
	.align		4
.L_426:
        /*0008*/ 	.byte	0x04, 0x17
        /*000a*/ 	.short	(.L_428 - .L_427)
.L_427:
        /*000c*/ 	.word	0x00000000
        /*0010*/ 	.short	0x0002
        /*0012*/ 	.short	0x0010
        /*0014*/ 	.byte	0x00, 0xf0, 0x11, 0x00


	//----- nvinfo : EIATTR_KPARAM_INFO
	.align		4
.L_428:
        /*0018*/ 	.byte	0x04, 0x17
        /*001a*/ 	.short	(.L_430 - .L_429)
.L_429:
        /*001c*/ 	.word	0x00000000
        /*0020*/ 	.short	0x0001
        /*0022*/ 	.short	0x0008
        /*0024*/ 	.byte	0x00, 0xf5, 0x21, 0x00


	//----- nvinfo : EIATTR_KPARAM_INFO
	.align		4
.L_430:
        /*0028*/ 	.byte	0x04, 0x17
        /*002a*/ 	.short	(.L_432 - .L_431)
.L_431:
        /*002c*/ 	.word	0x00000000
        /*0030*/ 	.short	0x0000
        /*0032*/ 	.short	0x0000
        /*0034*/ 	.byte	0x00, 0xf5, 0x21, 0x00


	//----- nvinfo : EIATTR_SPARSE_MMA_MASK
	.align		4
.L_432:
        /*0038*/ 	.byte	0x03, 0x50
        /*003a*/ 	.short	0x0000


	//----- nvinfo : EIATTR_MAXREG_COUNT
	.align		4
        /*003c*/ 	.byte	0x03, 0x1b
        /*003e*/ 	.short	0x00ff


	//----- nvinfo : EIATTR_MERCURY_ISA_VERSION
	.align		4
        /*0040*/ 	.byte	0x03, 0x5f
        /*0042*/ 	.short	0x0101


	//----- nvinfo : EIATTR_VRC_CTA_INIT_COUNT
	.align		4
        /*0044*/ 	.byte	0x02, 0x4a
	.zero		1
	.zero		1


	//----- nvinfo : EIATTR_EXIT_INSTR_OFFSETS
	.align		4
        /*0048*/ 	.byte	0x04, 0x1c
        /*004a*/ 	.short	(.L_434 - .L_433)


	//   ....[0]....
.L_433:
        /*004c*/ 	.word	0x000000f0


	//   ....[1]....
        /*0050*/ 	.word	0x00000130


	//----- nvinfo : EIATTR_CRS_STACK_SIZE
	.align		4
.L_434:
        /*0054*/ 	.byte	0x04, 0x1e
        /*0056*/ 	.short	(.L_436 - .L_435)
.L_435:
        /*0058*/ 	.word	0x00000000


	//----- nvinfo : EIATTR_CBANK_PARAM_SIZE
	.align		4
.L_436:
        /*005c*/ 	.byte	0x03, 0x19
        /*005e*/ 	.short	0x0014


	//----- nvinfo : EIATTR_PARAM_CBANK
	.align		4
        /*0060*/ 	.byte	0x04, 0x0a
        /*0062*/ 	.short	(.L_438 - .L_437)
	.align		4
.L_437:
        /*0064*/ 	.word	index@(.nv.constant0._Z24compositeFibonacciKernelPyPii)
        /*0068*/ 	.short	0x0380
        /*006a*/ 	.short	0x0014


	//----- nvinfo : EIATTR_SW_WAR
	.align		4
.L_438:
        /*006c*/ 	.byte	0x04, 0x36
        /*006e*/ 	.short	(.L_440 - .L_439)
.L_439:
        /*0070*/ 	.word	0x00000008
.L_440:


//--------------------- .nv.info._Z15fibonacciKernelPyi --------------------------
	.section	.nv.info._Z15fibonacciKernelPyi,"",@"SHT_CUDA_INFO"
	.sectionflags	@""
	.align	4


	//----- nvinfo : EIATTR_CUDA_API_VERSION
	.align		4
        /*0000*/ 	.byte	0x04, 0x37
        /*0002*/ 	.short	(.L_442 - .L_441)
.L_441:
        /*0004*/ 	.word	0x00000082


	//----- nvinfo : EIATTR_KPARAM_INFO
	.align		4
.L_442:
        /*0008*/ 	.byte	0x04, 0x17
        /*000a*/ 	.short	(.L_444 - .L_443)
.L_443:
        /*000c*/ 	.word	0x00000000
        /*0010*/ 	.short	0x0001
        /*0012*/ 	.short	0x0008
        /*0014*/ 	.byte	0x00, 0xf0, 0x11, 0x00


	//----- nvinfo : EIATTR_KPARAM_INFO
	.align		4
.L_444:
        /*0018*/ 	.byte	0x04, 0x17
        /*001a*/ 	.short	(.L_446 - .L_445)
.L_445:
        /*001c*/ 	.word	0x00000000
        /*0020*/ 	.short	0x0000
        /*0022*/ 	.short	0x0000
        /*0024*/ 	.byte	0x00, 0xf5, 0x21, 0x00


	//----- nvinfo : EIATTR_SPARSE_MMA_MASK
	.align		4
.L_446:
        /*0028*/ 	.byte	0x03, 0x50
        /*002a*/ 	.short	0x0000


	//----- nvinfo : EIATTR_MAXREG_COUNT
	.align		4
        /*002c*/ 	.byte	0x03, 0x1b
        /*002e*/ 	.short	0x00ff


	//----- nvinfo : EIATTR_MERCURY_ISA_VERSION
	.align		4
        /*0030*/ 	.byte	0x03, 0x5f
        /*0032*/ 	.short	0x0101


	//----- nvinfo : EIATTR_VRC_CTA_INIT_COUNT
	.align		4
        /*0034*/ 	.byte	0x02, 0x4a
	.zero		1
	.zero		1


	//----- nvinfo : EIATTR_EXIT_INSTR_OFFSETS
	.align		4
        /*0038*/ 	.byte	0x04, 0x1c
        /*003a*/ 	.short	(.L_448 - .L_447)


	//   ....[0]....
.L_447:
        /*003c*/ 	.word	0x000000b0


	//   ....[1]....
        /*0040*/ 	.word	0x00000130


	//   ....[2]....
        /*0044*/ 	.word	0x00000180


	//----- nvinfo : EIATTR_CRS_STACK_SIZE
	.align		4
.L_448:
        /*0048*/ 	.byte	0x04, 0x1e
        /*004a*/ 	.short	(.L_450 - .L_449)
.L_449:
        /*004c*/ 	.word	0x00000000


	//----- nvinfo : EIATTR_CBANK_PARAM_SIZE
	.align		4
.L_450:
        /*0050*/ 	.byte	0x03, 0x19
        /*0052*/ 	.short	0x000c


	//----- nvinfo : EIATTR_PARAM_CBANK
	.align		4
        /*0054*/ 	.byte	0x04, 0x0a
        /*0056*/ 	.short	(.L_452 - .L_451)
	.align		4
.L_451:
        /*0058*/ 	.word	index@(.nv.constant0._Z15fibonacciKernelPyi)
        /*005c*/ 	.short	0x0380
        /*005e*/ 	.short	0x000c


	//----- nvinfo : EIATTR_SW_WAR
	.align		4
.L_452:
        /*0060*/ 	.byte	0x04, 0x36
        /*0062*/ 	.short	(.L_454 - .L_453)
.L_453:
        /*0064*/ 	.word	0x00000008
.L_454:


//--------------------- .nv.info._Z21findLargePrimesKernelPii --------------------------
	.section	.nv.info._Z21findLargePrimesKernelPii,"",@"SHT_CUDA_INFO"
	.sectionflags	@""
	.align	4


	//----- nvinfo : EIATTR_CUDA_API_VERSION
	.align		4
        /*0000*/ 	.byte	0x04, 0x37
        /*0002*/ 	.short	(.L_456 - .L_455)
.L_455:
        /*0004*/ 	.word	0x00000082


	//----- nvinfo : EIATTR_KPARAM_INFO
	.align		4
.L_456:
        /*0008*/ 	.byte	0x04, 0x17
        /*000a*/ 	.short	(.L_458 - .L_457)
.L_457:
        /*000c*/ 	.word	0x00000000
        /*0010*/ 	.short	0x0001
        /*0012*/ 	.short	0x0008
        /*0014*/ 	.byte	0x00, 0xf0, 0x11, 0x00


	//----- nvinfo : EIATTR_KPARAM_INFO
	.align		4
.L_458:
        /*0018*/ 	.byte	0x04, 0x17
        /*001a*/ 	.short	(.L_460 - .L_459)
.L_459:
        /*001c*/ 	.word	0x00000000
        /*0020*/ 	.short	0x0000
        /*0022*/ 	.short	0x0000
        /*0024*/ 	.byte	0x00, 0xf5, 0x21, 0x00


	//----- nvinfo : EIATTR_SPARSE_MMA_MASK
	.align		4
.L_460:
        /*0028*/ 	.byte	0x03, 0x50
        /*002a*/ 	.short	0x0000


	//----- nvinfo : EIATTR_MAXREG_COUNT
	.align		4
        /*002c*/ 	.byte	0x03, 0x1b
        /*002e*/ 	.short	0x00ff


	//----- nvinfo : EIATTR_MERCURY_ISA_VERSION
	.align		4
        /*0030*/ 	.byte	0x03, 0x5f
        /*0032*/ 	.short	0x0101


	//----- nvinfo : EIATTR_VRC_CTA_INIT_COUNT
	.align		4
        /*0034*/ 	.byte	0x02, 0x4a
	.zero		1
	.zero		1


	//----- nvinfo : EIATTR_EXIT_INSTR_OFFSETS
	.align		4
        /*0038*/ 	.byte	0x04, 0x1c
        /*003a*/ 	.short	(.L_462 - .L_461)


	//   ....[0]....
.L_461:
        /*003c*/ 	.word	0x00000090


	//----- nvinfo : EIATTR_CBANK_PARAM_SIZE
	.align		4
.L_462:
        /*0040*/ 	.byte	0x03, 0x19
        /*0042*/ 	.short	0x000c


	//----- nvinfo : EIATTR_PARAM_CBANK
	.align		4
        /*0044*/ 	.byte	0x04, 0x0a
        /*0046*/ 	.short	(.L_464 - .L_463)
	.align		4
.L_463:
        /*0048*/ 	.word	index@(.nv.constant0._Z21findLargePrimesKernelPii)
        /*004c*/ 	.short	0x0380
        /*004e*/ 	.short	0x000c


	//----- nvinfo : EIATTR_SW_WAR
	.align		4
.L_464:
        /*0050*/ 	.byte	0x04, 0x36
        /*0052*/ 	.short	(.L_466 - .L_465)
.L_465:
        /*0054*/ 	.word	0x00000008
.L_466:


//--------------------- .nv.callgraph             --------------------------
	.section	.nv.callgraph,"",@"SHT_CUDA_CALLGRAPH"
	.align	4
	.sectionentsize	8
	.align		4
        /*0000*/ 	.word	0x00000000
	.align		4
        /*0004*/ 	.word	0xffffffff
	.align		4
        /*0008*/ 	.word	0x00000000
	.align		4
        /*000c*/ 	.word	0xfffffffe
	.align		4
        /*0010*/ 	.word	0x00000000
	.align		4
        /*0014*/ 	.word	0xfffffffd
	.align		4
        /*0018*/ 	.word	0x00000000
	.align		4
        /*001c*/ 	.word	0xfffffffc


//--------------------- .nv.constant4             --------------------------
	.section	.nv.constant4,"a",@progbits
	.align	8
	.align		8
.nv.constant4:
        /*0000*/ 	.dword	__cudart_i2opi_f


//--------------------- .text._Z25fibonacciCompositesKernelPyPii --------------------------
	.section	.text._Z25fibonacciCompositesKernelPyPii,"ax",@progbits
	.align	128
        .global         _Z25fibonacciCompositesKernelPyPii
        .type           _Z25fibonacciCompositesKernelPyPii,@function
        .size           _Z25fibonacciCompositesKernelPyPii,(.L_x_113 - _Z25fibonacciCompositesKernelPyPii)
        .other          _Z25fibonacciCompositesKernelPyPii,@"STO_CUDA_ENTRY STV_DEFAULT"
_Z25fibonacciCompositesKernelPyPii:
.text._Z25fibonacciCompositesKernelPyPii:
[----:B------:R-:W-:Y:S01]  /*0000*/  LDC R1, c[0x0][0x37c] ;  /* 0x0000df00ff017b82 */ /* 0x000fe20000000800 */
[----:B------:R-:W0:Y:S07]  /*0010*/  S2R R0, SR_TID.X ;  /* 0x0000000000007919 */ /* 0x000e2e0000002100 */
[----:B------:R-:W0:Y:S01]  /*0020*/  S2UR UR4, SR_CTAID.X ;  /* 0x00000000000479c3 */ /* 0x000e220000002500 */
[----:B------:R-:W1:Y:S07]  /*0030*/  LDCU UR5, c[0x0][0x390] ;  /* 0x00007200ff0577ac */ /* 0x000e6e0008000800 */
[----:B------:R-:W0:Y:S02]  /*0040*/  LDC R7, c[0x0][0x360] ;  /* 0x0000d800ff077b82 */ /* 0x000e240000000800 */
[----:B0-----:R-:W-:-:S05]  /*0050*/  IMAD R7, R7, UR4, R0 ;  /* 0x0000000407077c24 */ /* 0x001fca000f8e0200 */
[----:B-1----:R-:W-:Y:S01]  /*0060*/  ISETP.GE.AND P0, PT, R7, UR5, PT ;  /* 0x0000000507007c0c */ /* 0x002fe2000bf06270 */
[----:B------:R-:W0:-:S12]  /*0070*/  LDCU.64 UR4, c[0x0][0x358] ;  /* 0x00006b00ff0477ac */ /* 0x000e180008000a00 */
[----:B------:R-:W-:Y:S05]  /*0080*/  @P0 BRA `(.L_x_0) ;  /* 0x00000000001c0947 */ /* 0x000fea0003800000 */
[----:B------:R-:W1:Y:S08]  /*0090*/  LDC.64 R2, c[0x0][0x380] ;  /* 0x0000e000ff027b82 */ /* 0x000e700000000a00 */
[----:B------:R-:W2:Y:S01]  /*00a0*/  LDC.64 R4, c[0x0][0x388] ;  /* 0x0000e200ff047b82 */ /* 0x000ea20000000a00 */
[----:B-1----:R-:W-:-:S06]  /*00b0*/  IMAD.WIDE R2, R7, 0x8, R2 ;  /* 0x0000000807027825 */ /* 0x002fcc00078e0202 */
[----:B0-----:R-:W3:Y:S01]  /*00c0*/  LDG.E R3, desc[UR4][R2.64] ;  /* 0x0000000402037981 */ /* 0x001ee2000c1e1900 */
[----:B--2---:R-:W-:-:S05]  /*00d0*/  IMAD.WIDE R4, R7, 0x4, R4 ;  /* 0x0000000407047825 */ /* 0x004fca00078e0204 */
[----:B---3--:R-:W-:Y:S01]  /*00e0*/  STG.E desc[UR4][R4.64], R3 ;  /* 0x0000000304007986 */ /* 0x008fe2000c101904 */
[----:B------:R-:W-:Y:S05]  /*00f0*/  EXIT ;  /* 0x000000000000794d */ /* 0x000fea0003800000 */
.L_x_0:
[----:B------:R-:W1:Y:S02]  /*0100*/  LDC.64 R2, c[0x0][0x388] ;  /* 0x0000e200ff027b82 */ /* 0x000e640000000a00 */
[----:B-1----:R-:W-:-:S05]  /*0110*/  IMAD.WIDE R2, R7, 0x4, R2 ;  /* 0x0000000407027825 */ /* 0x002fca00078e0202 */
[----:B0-----:R-:W-:Y:S01]  /*0120*/  STG.E desc[UR4][R2.64], RZ ;  /* 0x000000ff02007986 */ /* 0x001fe2000c101904 */
[----:B------:R-:W-:Y:S05]  /*0130*/  EXIT ;  /* 0x000000000000794d */ /* 0x000fea0003800000 */
.L_x_1:
[----:B------:R-:W-:-:S00]  /*0140*/  BRA `(.L_x_1) ;  /* 0xfffffffc00fc7947 */ /* 0x000fc0000383ffff */
[----:B------:R-:W-:-:S00]  /*0150*/  NOP ;  /* 0x0000000000007918 */ /* 0x000fc00000000000 */
        /* <DEDUP_REMOVED lines=10> */
.L_x_113:


//--------------------- .text._Z19filterPrimesKernel2PiS_i --------------------------
	.section	.text._Z19filterPrimesKernel2PiS_i,"ax",@progbits
	.align	128
        .global         _Z19filterPrimesKernel2PiS_i
        .type           _Z19filterPrimesKernel2PiS_i,@function
        .size           _Z19filterPrimesKernel2PiS_i,(.L_x_114 - _Z19filterPrimesKernel2PiS_i)
        .other          _Z19filterPrimesKernel2PiS_i,@"STO_CUDA_ENTRY STV_DEFAULT"
_Z19filterPrimesKernel2PiS_i:
.text._Z19filterPrimesKernel2PiS_i:
[----:B------:R-:W-:Y:S01]  /*0000*/  LDC R1, c[0x0][0x37c] ;  /* 0x0000df00ff017b82 */ /* 0x000fe20000000800 */
[----:B------:R-:W0:Y:S07]  /*0010*/  S2R R0, SR_TID.X ;  /* 0x0000000000007919 */ /* 0x000e2e0000002100 */
[----:B------:R-:W0:Y:S01]  /*0020*/  S2UR UR6, SR_CTAID.X ;  /* 0x00000000000679c3 */ /* 0x000e220000002500 */
[----:B------:R-:W1:Y:S07]  /*0030*/  LDCU.64 UR4, c[0x0][0x358] ;  /* 0x00006b00ff0477ac */ /* 0x000e6e0008000a00 */
[----:B------:R-:W0:Y:S08]  /*0040*/  LDC R5, c[0x0][0x360] ;  /* 0x0000d800ff057b82 */ /* 0x000e300000000800 */
[----:B------:R-:W2:Y:S01]  /*0050*/  LDC.64 R2, c[0x0][0x388] ;  /* 0x0000e200ff027b82 */ /* 0x000ea20000000a00 */
[----:B0-----:R-:W-:-:S04]  /*0060*/  IMAD R5, R5, UR6, R0 ;  /* 0x0000000605057c24 */ /* 0x001fc8000f8e0200 */
[----:B--2---:R-:W-:-:S05]  /*0070*/  IMAD.WIDE R2, R5, 0x4, R2 ;  /* 0x0000000405027825 */ /* 0x004fca00078e0202 */
[----:B-1----:R-:W-:Y:S01]  /*0080*/  STG.E desc[UR4][R2.64], RZ ;  /* 0x000000ff02007986 */ /* 0x002fe2000c101904 */
[----:B------:R-:W-:Y:S05]  /*0090*/  EXIT ;  /* 0x000000000000794d */ /* 0x000fea0003800000 */
.L_x_2:
        /* <DEDUP_REMOVED lines=14> */
.L_x_114:


//--------------------- .text._Z25generateCompositesKernel2Pii --------------------------
	.section	.text._Z25generateCompositesKernel2Pii,"ax",@progbits
	.align	128
        .global         _Z25generateCompositesKernel2Pii
        .type           _Z25generateCompositesKernel2Pii,@function
        .size           _Z25generateCompositesKernel2Pii,(.L_x_115 - _Z25generateCompositesKernel2Pii)
        .other          _Z25generateCompositesKernel2Pii,@"STO_CUDA_ENTRY STV_DEFAULT"
_Z25generateCompositesKernel2Pii:
.text._Z25generateCompositesKernel2Pii:
        /* <DEDUP_REMOVED lines=8> */
[----:B------:R-:W1:Y:S02]  /*0080*/  @!P0 LDC.64 R2, c[0x0][0x380] ;  /* 0x0000e000ff028b82 */ /* 0x000e640000000a00 */
[----:B-1----:R-:W-:-:S05]  /*0090*/  @!P0 IMAD.WIDE R2, R5, 0x4, R2 ;  /* 0x0000000405028825 */ /* 0x002fca00078e0202 */
[----:B0-----:R0:W-:Y:S01]  /*00a0*/  @!P0 STG.E desc[UR4][R2.64], R5 ;  /* 0x0000000502008986 */ /* 0x0011e2000c101904 */
[----:B------:R-:W-:Y:S05]  /*00b0*/  @!P0 EXIT ;  /* 0x000000000000894d */ /* 0x000fea0003800000 */
[----:B0-----:R-:W0:Y:S02]  /*00c0*/  LDC.64 R2, c[0x0][0x380] ;  /* 0x0000e000ff027b82 */ /* 0x001e240000000a00 */
[----:B0-----:R-:W-:-:S05]  /*00d0*/  IMAD.WIDE R2, R5, 0x4, R2 ;  /* 0x0000000405027825 */ /* 0x001fca00078e0202 */
[----:B------:R-:W-:Y:S01]  /*00e0*/  STG.E desc[UR4][R2.64], RZ ;  /* 0x000000ff02007986 */ /* 0x000fe2000c101904 */
[----:B------:R-:W-:Y:S05]  /*00f0*/  EXIT ;  /* 0x000000000000794d */ /* 0x000fea0003800000 */
.L_x_3:
        /* <DEDUP_REMOVED lines=16> */
.L_x_115:


//--------------------- .text._Z23polarToCartesianKernel3PfS_S_S_i --------------------------
	.section	.text._Z23polarToCartesianKernel3PfS_S_S_i,"ax",@progbits
	.align	128
        .global         _Z23polarToCartesianKernel3PfS_S_S_i
        .type           _Z23polarToCartesianKernel3PfS_S_S_i,@function
        .size           _Z23polarToCartesianKernel3PfS_S_S_i,(.L_x_116 - _Z23polarToCartesianKernel3PfS_S_S_i)
        .other          _Z23polarToCartesianKernel3PfS_S_S_i,@"STO_CUDA_ENTRY STV_DEFAULT"
_Z23polarToCartesianKernel3PfS_S_S_i:
.text._Z23polarToCartesianKernel3PfS_S_S_i:
[----:B------:R-:W-:Y:S01]  /*0000*/  LDC R1, c[0x0][0x37c] ;  /* 0x0000df00ff017b82 */ /* 0x000fe20000000800 */
[----:B------:R-:W0:Y:S07]  /*0010*/  S2R R3, SR_TID.X ;  /* 0x0000000000037919 */ /* 0x000e2e0000002100 */
[----:B------:R-:W0:Y:S01]  /*0020*/  S2UR UR4, SR_CTAID.X ;  /* 0x00000000000479c3 */ /* 0x000e220000002500 */
[----:B------:R-:W1:Y:S07]  /*0030*/  LDCU UR5, c[0x0][0x3a0] ;  /* 0x00007400ff0577ac */ /* 0x000e6e0008000800 */
[----:B------:R-:W0:Y:S02]  /*0040*/  LDC R6, c[0x0][0x360] ;  /* 0x0000d800ff067b82 */ /* 0x000e240000000800 */
[----:B0-----:R-:W-:-:S05]  /*0050*/  IMAD R6, R6, UR4, R3 ;  /* 0x0000000406067c24 */ /* 0x001fca000f8e0203 */
[----:B-1----:R-:W-:-:S13]  /*0060*/  ISETP.GE.AND P0, PT, R6, UR5, PT ;  /* 0x0000000506007c0c */ /* 0x002fda000bf06270 */
[----:B------:R-:W-:Y:S05]  /*0070*/  @P0 EXIT ;  /* 0x000000000000094d */ /* 0x000fea0003800000 */
[----:B------:R-:W0:Y:S01]  /*0080*/  LDC.64 R4, c[0x0][0x388] ;  /* 0x0000e200ff047b82 */ /* 0x000e220000000a00 */
[----:B------:R-:W1:Y:S07]  /*0090*/  LDCU.64 UR6, c[0x0][0x358] ;  /* 0x00006b00ff0677ac */ /* 0x000e6e0008000a00 */
[----:B------:R-:W2:Y:S01]  /*00a0*/  LDC.64 R2, c[0x0][0x380] ;  /* 0x0000e000ff027b82 */ /* 0x000ea20000000a00 */
[----:B0-----:R-:W-:-:S05]  /*00b0*/  IMAD.WIDE R4, R6, 0x4, R4 ;  /* 0x0000000406047825 */ /* 0x001fca00078e0204 */
[----:B-1----:R-:W3:Y:S01]  /*00c0*/  LDG.E R0, desc[UR6][R4.64] ;  /* 0x0000000604007981 */ /* 0x002ee2000c1e1900 */
[----:B--2---:R-:W-:-:S05]  /*00d0*/  IMAD.WIDE R2, R6, 0x4, R2 ;  /* 0x0000000406027825 */ /* 0x004fca00078e0202 */
[----:B------:R0:W5:Y:S01]  /*00e0*/  LDG.E R8, desc[UR6][R2.64] ;  /* 0x0000000602087981 */ /* 0x000162000c1e1900 */
[----:B------:R-:W-:Y:S01]  /*00f0*/  BSSY.RECONVERGENT B0, `(.L_x_4) ;  /* 0x0000069000007945 */ /* 0x000fe20003800200 */
[C---:B---3--:R-:W-:Y:S01]  /*0100*/  FMUL R7, R0.reuse, 0.63661974668502807617 ;  /* 0x3f22f98300077820 */ /* 0x048fe20000400000 */
[----:B------:R-:W-:-:S03]  /*0110*/  FSETP.GE.AND P0, PT, |R0|, 105615, PT ;  /* 0x47ce47800000780b */ /* 0x000fc60003f06200 */
[----:B------:R-:W1:Y:S02]  /*0120*/  F2I.NTZ R12, R7 ;  /* 0x00000007000c7305 */ /* 0x000e640000203100 */
[----:B-1----:R-:W-:-:S05]  /*0130*/  I2FP.F32.S32 R9, R12 ;  /* 0x0000000c00097245 */ /* 0x002fca0000201400 */
[----:B------:R-:W-:-:S04]  /*0140*/  FFMA R10, R9, -1.5707962512969970703, R0 ;  /* 0xbfc90fda090a7823 */ /* 0x000fc80000000000 */
[----:B------:R-:W-:-:S04]  /*0150*/  FFMA R10, R9, -7.5497894158615963534e-08, R10 ;  /* 0xb3a22168090a7823 */ /* 0x000fc8000000000a */
[----:B------:R-:W-:Y:S01]  /*0160*/  FFMA R20, R9, -5.3903029534742383927e-15, R10 ;  /* 0xa7c234c509147823 */ /* 0x000fe2000000000a */
[----:B0-----:R-:W-:Y:S06]  /*0170*/  @!P0 BRA `(.L_x_5) ;  /* 0x0000000400808947 */ /* 0x001fec0003800000 */
[----:B------:R-:W-:-:S13]  /*0180*/  FSETP.NEU.AND P0, PT, |R0|, +INF , PT ;  /* 0x7f8000000000780b */ /* 0x000fda0003f0d200 */
[----:B------:R-:W-:Y:S01]  /*0190*/  @!P0 FMUL R20, RZ, R0 ;  /* 0x00000000ff148220 */ /* 0x000fe20000400000 */
[----:B------:R-:W-:Y:S01]  /*01a0*/  @!P0 IMAD.MOV.U32 R12, RZ, RZ, RZ ;  /* 0x000000ffff0c8224 */ /* 0x000fe200078e00ff */
[----:B------:R-:W-:Y:S06]  /*01b0*/  @!P0 BRA `(.L_x_5) ;  /* 0x0000000400708947 */ /* 0x000fec0003800000 */
[----:B------:R-:W-:Y:S01]  /*01c0*/  IMAD.SHL.U32 R7, R0, 0x100, RZ ;  /* 0x0000010000077824 */ /* 0x000fe200078e00ff */
[----:B------:R-:W0:Y:S01]  /*01d0*/  LDCU.64 UR8, c[0x4][URZ] ;  /* 0x01000000ff0877ac */ /* 0x000e220008000a00 */
[----:B------:R-:W-:Y:S02]  /*01e0*/  IMAD.MOV.U32 R9, RZ, RZ, RZ ;  /* 0x000000ffff097224 */ /* 0x000fe400078e00ff */
[----:B------:R-:W-:Y:S01]  /*01f0*/  IMAD.MOV.U32 R20, RZ, RZ, RZ ;  /* 0x000000ffff147224 */ /* 0x000fe200078e00ff */
[----:B------:R-:W-:Y:S01]  /*0200*/  LOP3.LUT R12, R7, 0x80000000, RZ, 0xfc, !PT ;  /* 0x80000000070c7812 */ /* 0x000fe200078efcff */
[----:B------:R-:W-:Y:S01]  /*0210*/  UMOV UR5, URZ ;  /* 0x000000ff00057c82 */ /* 0x000fe20008000000 */
[----:B------:R-:W-:-:S05]  /*0220*/  UMOV UR4, URZ ;  /* 0x000000ff00047c82 */ /* 0x000fca0008000000 */
.L_x_6:
[----:B0-----:R-:W-:Y:S02]  /*0230*/  IMAD.U32 R18, RZ, RZ, UR8 ;  /* 0x00000008ff127e24 */ /* 0x001fe4000f8e00ff */
[----:B------:R-:W-:-:S05]  /*0240*/  IMAD.U32 R19, RZ, RZ, UR9 ;  /* 0x00000009ff137e24 */ /* 0x000fca000f8e00ff */
[----:B------:R-:W2:Y:S01]  /*0250*/  LDG.E.CONSTANT R11, desc[UR6][R18.64] ;  /* 0x00000006120b7981 */ /* 0x000ea2000c1e9900 */
[----:B------:R-:W-:Y:S01]  /*0260*/  UIADD3 UR4, UPT, UPT, UR4, 0x1, URZ ;  /* 0x0000000104047890 */ /* 0x000fe2000fffe0ff */
[C---:B------:R-:W-:Y:S01]  /*0270*/  ISETP.EQ.AND P0, PT, R20.reuse, RZ, PT ;  /* 0x000000ff1400720c */ /* 0x040fe20003f02270 */
[----:B------:R-:W-:Y:S01]  /*0280*/  UIADD3 UR8, UP1, UPT, UR8, 0x4, URZ ;  /* 0x0000000408087890 */ /* 0x000fe2000ff3e0ff */
[C---:B------:R-:W-:Y:S01]  /*0290*/  ISETP.EQ.AND P1, PT, R20.reuse, 0x4, PT ;  /* 0x000000041400780c */ /* 0x040fe20003f22270 */
[----:B------:R-:W-:Y:S01]  /*02a0*/  UISETP.NE.AND UP0, UPT, UR4, 0x6, UPT ;  /* 0x000000060400788c */ /* 0x000fe2000bf05270 */
[C---:B------:R-:W-:Y:S01]  /*02b0*/  ISETP.EQ.AND P2, PT, R20.reuse, 0x8, PT ;  /* 0x000000081400780c */ /* 0x040fe20003f42270 */
[----:B------:R-:W-:Y:S01]  /*02c0*/  UIADD3.X UR9, UPT, UPT, URZ, UR9, URZ, UP1, !UPT ;  /* 0x00000009ff097290 */ /* 0x000fe20008ffe4ff */
[C---:B------:R-:W-:Y:S02]  /*02d0*/  ISETP.EQ.AND P3, PT, R20.reuse, 0xc, PT ;  /* 0x0000000c1400780c */ /* 0x040fe40003f62270 */
[----:B------:R-:W-:-:S02]  /*02e0*/  ISETP.EQ.AND P4, PT, R20, 0x10, PT ;  /* 0x000000101400780c */ /* 0x000fc40003f82270 */
[C---:B------:R-:W-:Y:S02]  /*02f0*/  ISETP.EQ.AND P5, PT, R20.reuse, 0x14, PT ;  /* 0x000000141400780c */ /* 0x040fe40003fa2270 */
[----:B------:R-:W-:Y:S01]  /*0300*/  IADD3 R20, PT, PT, R20, 0x4, RZ ;  /* 0x0000000414147810 */ /* 0x000fe20007ffe0ff */
[----:B--2---:R-:W-:-:S03]  /*0310*/  IMAD.WIDE.U32 R10, R11, R12, RZ ;  /* 0x0000000c0b0a7225 */ /* 0x004fc600078e00ff */
[----:B------:R-:W-:-:S04]  /*0320*/  IADD3 R10, P6, PT, R10, R9, RZ ;  /* 0x000000090a0a7210 */ /* 0x000fc80007fde0ff */
[----:B------:R-:W-:Y:S01]  /*0330*/  IADD3.X R9, PT, PT, R11, UR5, RZ, P6, !PT ;  /* 0x000000050b097c10 */ /* 0x000fe2000b7fe4ff */
[--C-:B------:R-:W-:Y:S01]  /*0340*/  @P1 IMAD.MOV.U32 R14, RZ, RZ, R10.reuse ;  /* 0x000000ffff0e1224 */ /* 0x100fe200078e000a */
[----:B------:R-:W-:Y:S01]  /*0350*/  @P0 MOV R7, R10 ;  /* 0x0000000a00070202 */ /* 0x000fe20000000f00 */
[--C-:B------:R-:W-:Y:S02]  /*0360*/  @P2 IMAD.MOV.U32 R15, RZ, RZ, R10.reuse ;  /* 0x000000ffff0f2224 */ /* 0x100fe400078e000a */
[--C-:B------:R-:W-:Y:S02]  /*0370*/  @P3 IMAD.MOV.U32 R16, RZ, RZ, R10.reuse ;  /* 0x000000ffff103224 */ /* 0x100fe400078e000a */
[--C-:B------:R-:W-:Y:S02]  /*0380*/  @P4 IMAD.MOV.U32 R17, RZ, RZ, R10.reuse ;  /* 0x000000ffff114224 */ /* 0x100fe400078e000a */
[----:B------:R-:W-:Y:S01]  /*0390*/  @P5 IMAD.MOV.U32 R13, RZ, RZ, R10 ;  /* 0x000000ffff0d5224 */ /* 0x000fe200078e000a */
[----:B------:R-:W-:Y:S06]  /*03a0*/  BRA.U UP0, `(.L_x_6) ;  /* 0xfffffffd00a07547 */ /* 0x000fec000b83ffff */
[----:B------:R-:W-:Y:S01]  /*03b0*/  SHF.R.U32.HI R10, RZ, 0x17, R0 ;  /* 0x00000017ff0a7819 */ /* 0x000fe20000011600 */
[----:B------:R-:W-:Y:S03]  /*03c0*/  BSSY.RECONVERGENT B1, `(.L_x_7) ;  /* 0x0000029000017945 */ /* 0x000fe60003800200 */
[C---:B------:R-:W-:Y:S02]  /*03d0*/  LOP3.LUT R11, R10.reuse, 0xe0, RZ, 0xc0, !PT ;  /* 0x000000e00a0b7812 */ /* 0x040fe400078ec0ff */
[----:B------:R-:W-:-:S03]  /*03e0*/  LOP3.LUT P6, RZ, R10, 0x1f, RZ, 0xc0, !PT ;  /* 0x0000001f0aff7812 */ /* 0x000fc600078cc0ff */
[----:B------:R-:W-:-:S05]  /*03f0*/  VIADD R11, R11, 0xffffff80 ;  /* 0xffffff800b0b7836 */ /* 0x000fca0000000000 */
[----:B------:R-:W-:-:S05]  /*0400*/  SHF.R.U32.HI R11, RZ, 0x5, R11 ;  /* 0x00000005ff0b7819 */ /* 0x000fca000001160b */
[----:B------:R-:W-:-:S05]  /*0410*/  IMAD.U32 R20, R11, -0x4, RZ ;  /* 0xfffffffc0b147824 */ /* 0x000fca00078e00ff */
[C---:B------:R-:W-:Y:S02]  /*0420*/  ISETP.EQ.AND P3, PT, R20.reuse, -0x18, PT ;  /* 0xffffffe81400780c */ /* 0x040fe40003f62270 */
[C---:B------:R-:W-:Y:S02]  /*0430*/  ISETP.EQ.AND P4, PT, R20.reuse, -0x14, PT ;  /* 0xffffffec1400780c */ /* 0x040fe40003f82270 */
[C---:B------:R-:W-:Y:S02]  /*0440*/  ISETP.EQ.AND P2, PT, R20.reuse, -0x10, PT ;  /* 0xfffffff01400780c */ /* 0x040fe40003f42270 */
[C---:B------:R-:W-:Y:S02]  /*0450*/  ISETP.EQ.AND P1, PT, R20.reuse, -0xc, PT ;  /* 0xfffffff41400780c */ /* 0x040fe40003f22270 */
[C---:B------:R-:W-:Y:S02]  /*0460*/  ISETP.EQ.AND P0, PT, R20.reuse, -0x8, PT ;  /* 0xfffffff81400780c */ /* 0x040fe40003f02270 */
[----:B------:R-:W-:-:S03]  /*0470*/  ISETP.EQ.AND P5, PT, R20, RZ, PT ;  /* 0x000000ff1400720c */ /* 0x000fc60003fa2270 */
[--C-:B------:R-:W-:Y:S01]  /*0480*/  @P3 IMAD.MOV.U32 R12, RZ, RZ, R7.reuse ;  /* 0x000000ffff0c3224 */ /* 0x100fe200078e0007 */
[C---:B------:R-:W-:Y:S01]  /*0490*/  ISETP.EQ.AND P3, PT, R20.reuse, -0x4, PT ;  /* 0xfffffffc1400780c */ /* 0x040fe20003f62270 */
[----:B------:R-:W-:Y:S02]  /*04a0*/  @P4 IMAD.MOV.U32 R11, RZ, RZ, R7 ;  /* 0x000000ffff0b4224 */ /* 0x000fe400078e0007 */
[----:B------:R-:W-:Y:S01]  /*04b0*/  @P4 IMAD.MOV.U32 R12, RZ, RZ, R14 ;  /* 0x000000ffff0c4224 */ /* 0x000fe200078e000e */
[----:B------:R-:W-:Y:S01]  /*04c0*/  ISETP.EQ.AND P4, PT, R20, 0x4, PT ;  /* 0x000000041400780c */ /* 0x000fe20003f82270 */
[--C-:B------:R-:W-:Y:S01]  /*04d0*/  @P2 IMAD.MOV.U32 R12, RZ, RZ, R15.reuse ;  /* 0x000000ffff0c2224 */ /* 0x100fe200078e000f */
[----:B------:R-:W-:Y:S01]  /*04e0*/  @P2 MOV R11, R14 ;  /* 0x0000000e000b2202 */ /* 0x000fe20000000f00 */
[----:B------:R-:W-:Y:S02]  /*04f0*/  @P1 IMAD.MOV.U32 R11, RZ, RZ, R15 ;  /* 0x000000ffff0b1224 */ /* 0x000fe400078e000f */
[----:B------:R-:W-:-:S02]  /*0500*/  @P0 IMAD.MOV.U32 R11, RZ, RZ, R16 ;  /* 0x000000ffff0b0224 */ /* 0x000fc400078e0010 */
[----:B------:R-:W-:Y:S02]  /*0510*/  @P1 IMAD.MOV.U32 R12, RZ, RZ, R16 ;  /* 0x000000ffff0c1224 */ /* 0x000fe400078e0010 */
[----:B------:R-:W-:Y:S01]  /*0520*/  @P3 MOV R11, R17 ;  /* 0x00000011000b3202 */ /* 0x000fe20000000f00 */
[----:B------:R-:W-:Y:S02]  /*0530*/  @P5 IMAD.MOV.U32 R11, RZ, RZ, R13 ;  /* 0x000000ffff0b5224 */ /* 0x000fe400078e000d */
[----:B------:R-:W-:Y:S02]  /*0540*/  @P0 IMAD.MOV.U32 R12, RZ, RZ, R17 ;  /* 0x000000ffff0c0224 */ /* 0x000fe400078e0011 */
[----:B------:R-:W-:Y:S02]  /*0550*/  @P4 IMAD.MOV.U32 R11, RZ, RZ, R9 ;  /* 0x000000ffff0b4224 */ /* 0x000fe400078e0009 */
[----:B------:R-:W-:Y:S02]  /*0560*/  @P3 IMAD.MOV.U32 R12, RZ, RZ, R13 ;  /* 0x000000ffff0c3224 */ /* 0x000fe400078e000d */
[----:B------:R-:W-:-:S02]  /*0570*/  @P5 IMAD.MOV.U32 R12, RZ, RZ, R9 ;  /* 0x000000ffff0c5224 */ /* 0x000fc400078e0009 */
[----:B------:R-:W-:Y:S01]  /*0580*/  IMAD.MOV.U32 R18, RZ, RZ, R11 ;  /* 0x000000ffff127224 */ /* 0x000fe200078e000b */
[----:B------:R-:W-:Y:S06]  /*0590*/  @!P6 BRA `(.L_x_8) ;  /* 0x00000000002ce947 */ /* 0x000fec0003800000 */
[----:B------:R-:W-:Y:S01]  /*05a0*/  @P2 MOV R19, R7 ;  /* 0x0000000700132202 */ /* 0x000fe20000000f00 */
[----:B------:R-:W-:Y:S01]  /*05b0*/  @P1 IMAD.MOV.U32 R19, RZ, RZ, R14 ;  /* 0x000000ffff131224 */ /* 0x000fe200078e000e */
[----:B------:R-:W-:Y:S01]  /*05c0*/  LOP3.LUT R11, R10, 0x1f, RZ, 0xc0, !PT ;  /* 0x0000001f0a0b7812 */ /* 0x000fe200078ec0ff */
[----:B------:R-:W-:Y:S01]  /*05d0*/  @P0 IMAD.MOV.U32 R19, RZ, RZ, R15 ;  /* 0x000000ffff130224 */ /* 0x000fe200078e000f */
[----:B------:R-:W-:Y:S01]  /*05e0*/  ISETP.EQ.AND P0, PT, R20, 0x8, PT ;  /* 0x000000081400780c */ /* 0x000fe20003f02270 */
[----:B------:R-:W-:Y:S01]  /*05f0*/  @P3 IMAD.MOV.U32 R19, RZ, RZ, R16 ;  /* 0x000000ffff133224 */ /* 0x000fe200078e0010 */
[----:B------:R-:W-:Y:S01]  /*0600*/  SHF.L.W.U32.HI R12, R18, R11, R12 ;  /* 0x0000000b120c7219 */ /* 0x000fe20000010e0c */
[----:B------:R-:W-:Y:S02]  /*0610*/  @P5 IMAD.MOV.U32 R19, RZ, RZ, R17 ;  /* 0x000000ffff135224 */ /* 0x000fe400078e0011 */
[----:B------:R-:W-:-:S08]  /*0620*/  @P4 IMAD.MOV.U32 R19, RZ, RZ, R13 ;  /* 0x000000ffff134224 */ /* 0x000fd000078e000d */
[----:B------:R-:W-:-:S04]  /*0630*/  @P0 MOV R19, R9 ;  /* 0x0000000900130202 */ /* 0x000fc80000000f00 */
[----:B------:R-:W-:-:S07]  /*0640*/  SHF.L.W.U32.HI R18, R19, R11, R18 ;  /* 0x0000000b13127219 */ /* 0x000fce0000010e12 */
.L_x_8:
[----:B------:R-:W-:Y:S05]  /*0650*/  BSYNC.RECONVERGENT B1 ;  /* 0x0000000000017941 */ /* 0x000fea0003800200 */
.L_x_7:
[C---:B------:R-:W-:Y:S01]  /*0660*/  SHF.L.W.U32.HI R9, R18.reuse, 0x2, R12 ;  /* 0x0000000212097819 */ /* 0x040fe20000010e0c */
[----:B------:R-:W-:Y:S01]  /*0670*/  IMAD.SHL.U32 R10, R18, 0x4, RZ ;  /* 0x00000004120a7824 */ /* 0x000fe200078e00ff */
[----:B------:R-:W-:Y:S01]  /*0680*/  UMOV UR4, 0x54442d19 ;  /* 0x54442d1900047882 */ /* 0x000fe20000000000 */
[----:B------:R-:W-:Y:S01]  /*0690*/  UMOV UR5, 0x3bf921fb ;  /* 0x3bf921fb00057882 */ /* 0x000fe20000000000 */
[----:B------:R-:W-:Y:S02]  /*06a0*/  SHF.R.S32.HI R11, RZ, 0x1f, R9 ;  /* 0x0000001fff0b7819 */ /* 0x000fe40000011409 */
[----:B------:R-:W-:Y:S02]  /*06b0*/  ISETP.GE.AND P0, PT, R0, RZ, PT ;  /* 0x000000ff0000720c */ /* 0x000fe40003f06270 */
[C---:B------:R-:W-:Y:S02]  /*06c0*/  LOP3.LUT R10, R11.reuse, R10, RZ, 0x3c, !PT ;  /* 0x0000000a0b0a7212 */ /* 0x040fe400078e3cff */
[----:B------:R-:W-:-:S02]  /*06d0*/  LOP3.LUT R11, R11, R9, RZ, 0x3c, !PT ;  /* 0x000000090b0b7212 */ /* 0x000fc400078e3cff */
[----:B------:R-:W-:Y:S02]  /*06e0*/  SHF.R.U32.HI R12, RZ, 0x1e, R12 ;  /* 0x0000001eff0c7819 */ /* 0x000fe4000001160c */
[C---:B------:R-:W-:Y:S02]  /*06f0*/  LOP3.LUT R0, R9.reuse, R0, RZ, 0x3c, !PT ;  /* 0x0000000009007212 */ /* 0x040fe400078e3cff */
[----:B------:R-:W0:Y:S01]  /*0700*/  I2F.F64.S64 R10, R10 ;  /* 0x0000000a000a7312 */ /* 0x000e220000301c00 */
[----:B------:R-:W-:Y:S02]  /*0710*/  LEA.HI R12, R9, R12, RZ, 0x1 ;  /* 0x0000000c090c7211 */ /* 0x000fe400078f08ff */
[----:B------:R-:W-:-:S03]  /*0720*/  ISETP.GE.AND P1, PT, R0, RZ, PT ;  /* 0x000000ff0000720c */ /* 0x000fc60003f26270 */
[----:B------:R-:W-:-:S04]  /*0730*/  IMAD.MOV R0, RZ, RZ, -R12 ;  /* 0x000000ffff007224 */ /* 0x000fc800078e0a0c */
[----:B------:R-:W-:Y:S01]  /*0740*/  @!P0 IMAD.MOV.U32 R12, RZ, RZ, R0 ;  /* 0x000000ffff0c8224 */ /* 0x000fe200078e0000 */
[----:B0-----:R-:W-:-:S10]  /*0750*/  DMUL R18, R10, UR4 ;  /* 0x000000040a127c28 */ /* 0x001fd40008000000 */
[----:B------:R-:W0:Y:S02]  /*0760*/  F2F.F32.F64 R18, R18 ;  /* 0x0000001200127310 */ /* 0x000e240000301000 */
[----:B0-----:R-:W-:-:S07]  /*0770*/  FSEL R20, -R18, R18, !P1 ;  /* 0x0000001212147208 */ /* 0x001fce0004800100 */
.L_x_5:
[----:B------:R-:W-:Y:S05]  /*0780*/  BSYNC.RECONVERGENT B0 ;  /* 0x0000000000007941 */ /* 0x000fea0003800200 */
.L_x_4:
[----:B------:R-:W-:Y:S02]  /*0790*/  IMAD.MOV.U32 R9, RZ, RZ, 0x37cbac00 ;  /* 0x37cbac00ff097424 */ /* 0x000fe400078e00ff */
[----:B------:R-:W-:Y:S01]  /*07a0*/  FMUL R18, R20, R20 ;  /* 0x0000001414127220 */ /* 0x000fe20000400000 */
[C---:B------:R-:W-:Y:S01]  /*07b0*/  LOP3.LUT R10, R12.reuse, 0x1, RZ, 0xc0, !PT ;  /* 0x000000010c0a7812 */ /* 0x040fe200078ec0ff */
[----:B------:R-:W-:Y:S01]  /*07c0*/  IMAD.MOV.U32 R21, RZ, RZ, 0x3c0885e4 ;  /* 0x3c0885e4ff157424 */ /* 0x000fe200078e00ff */
[----:B------:R-:W-:Y:S01]  /*07d0*/  IADD3 R12, PT, PT, R12, 0x1, RZ ;  /* 0x000000010c0c7810 */ /* 0x000fe20007ffe0ff */
[----:B------:R-:W-:Y:S01]  /*07e0*/  FFMA R0, R18, R9, -0.0013887860113754868507 ;  /* 0xbab607ed12007423 */ /* 0x000fe20000000009 */
[----:B------:R-:W-:Y:S02]  /*07f0*/  ISETP.NE.U32.AND P0, PT, R10, 0x1, PT ;  /* 0x000000010a00780c */ /* 0x000fe40003f05070 */
[----:B------:R-:W0:Y:S01]  /*0800*/  LDC.64 R10, c[0x0][0x390] ;  /* 0x0000e400ff0a7b82 */ /* 0x000e220000000a00 */
[----:B------:R-:W-:-:S02]  /*0810*/  LOP3.LUT P1, RZ, R12, 0x2, RZ, 0xc0, !PT ;  /* 0x000000020cff7812 */ /* 0x000fc4000782c0ff */
[----:B------:R-:W-:Y:S01]  /*0820*/  FSEL R19, R0, -0.00019574658654164522886, P0 ;  /* 0xb94d415300137808 */ /* 0x000fe20000000000 */
[----:B------:R-:W-:Y:S01]  /*0830*/  IMAD.MOV.U32 R0, RZ, RZ, 0x3e2aaaa8 ;  /* 0x3e2aaaa8ff007424 */ /* 0x000fe200078e00ff */
[----:B------:R-:W-:-:S04]  /*0840*/  FSEL R21, R21, 0.041666727513074874878, !P0 ;  /* 0x3d2aaabb15157808 */ /* 0x000fc80004000000 */
[----:B------:R-:W-:Y:S01]  /*0850*/  FSEL R12, -R0, -0.4999999701976776123, !P0 ;  /* 0xbeffffff000c7808 */ /* 0x000fe20004000100 */
[----:B------:R-:W-:Y:S01]  /*0860*/  FFMA R19, R18, R19, R21 ;  /* 0x0000001312137223 */ /* 0x000fe20000000015 */
[----:B------:R-:W-:-:S03]  /*0870*/  FSEL R0, R20, 1, !P0 ;  /* 0x3f80000014007808 */ /* 0x000fc60004000000 */
[C---:B------:R-:W-:Y:S02]  /*0880*/  FFMA R12, R18.reuse, R19, R12 ;  /* 0x00000013120c7223 */ /* 0x040fe4000000000c */
[----:B------:R-:W-:-:S04]  /*0890*/  FFMA R19, R18, R0, RZ ;  /* 0x0000000012137223 */ /* 0x000fc800000000ff */
[----:B------:R-:W-:-:S04]  /*08a0*/  FFMA R19, R19, R12, R0 ;  /* 0x0000000c13137223 */ /* 0x000fc80000000000 */
[----:B------:R-:W-:Y:S01]  /*08b0*/  @P1 FADD R19, RZ, -R19 ;  /* 0x80000013ff131221 */ /* 0x000fe20000000000 */
[----:B0-----:R-:W-:-:S04]  /*08c0*/  IMAD.WIDE R10, R6, 0x4, R10 ;  /* 0x00000004060a7825 */ /* 0x001fc800078e020a */
[----:B-----5:R-:W-:-:S05]  /*08d0*/  FMUL R19, R8, R19 ;  /* 0x0000001308137220 */ /* 0x020fca0000400000 */
[----:B------:R0:W-:Y:S04]  /*08e0*/  STG.E desc[UR6][R10.64], R19 ;  /* 0x000000130a007986 */ /* 0x0001e8000c101906 */
[----:B------:R-:W2:Y:S04]  /*08f0*/  LDG.E R4, desc[UR6][R4.64] ;  /* 0x0000000604047981 */ /* 0x000ea8000c1e1900 */
[----:B------:R0:W5:Y:S01]  /*0900*/  LDG.E R2, desc[UR6][R2.64] ;  /* 0x0000000602027981 */ /* 0x000162000c1e1900 */
[----:B------:R-:W-:Y:S01]  /*0910*/  BSSY.RECONVERGENT B0, `(.L_x_9) ;  /* 0x0000067000007945 */ /* 0x000fe20003800200 */
[C---:B--2---:R-:W-:Y:S01]  /*0920*/  FMUL R0, R4.reuse, 0.63661974668502807617 ;  /* 0x3f22f98304007820 */ /* 0x044fe20000400000 */
[----:B------:R-:W-:-:S05]  /*0930*/  FSETP.GE.AND P0, PT, |R4|, 105615, PT ;  /* 0x47ce47800400780b */ /* 0x000fca0003f06200 */
        /* <DEDUP_REMOVED lines=17> */
.L_x_11:
[----:B0-----:R-:W-:Y:S01]  /*0a50*/  MOV R18, UR8 ;  /* 0x0000000800127c02 */ /* 0x001fe20008000f00 */
        /* <DEDUP_REMOVED lines=11> */
[C---:B------:R-:W-:Y:S01]  /*0b10*/  ISETP.EQ.AND P5, PT, R8.reuse, 0x14, PT ;  /* 0x000000140800780c */ /* 0x040fe20003fa2270 */
[----:B------:R-:W-:Y:S02]  /*0b20*/  VIADD R8, R8, 0x4 ;  /* 0x0000000408087836 */ /* 0x000fe40000000000 */
        /* <DEDUP_REMOVED lines=23> */
[----:B------:R-:W-:Y:S01]  /*0ca0*/  @P3 IMAD.MOV.U32 R5, RZ, RZ, R7 ;  /* 0x000000ffff053224 */ /* 0x000fe200078e0007 */
[C---:B------:R-:W-:Y:S01]  /*0cb0*/  ISETP.EQ.AND P3, PT, R10.reuse, -0x4, PT ;  /* 0xfffffffc0a00780c */ /* 0x040fe20003f62270 */
[--C-:B------:R-:W-:Y:S01]  /*0cc0*/  @P4 IMAD.MOV.U32 R5, RZ, RZ, R14.reuse ;  /* 0x000000ffff054224 */ /* 0x100fe200078e000e */
[----:B------:R-:W-:Y:S01]  /*0cd0*/  @P4 MOV R8, R7 ;  /* 0x0000000700084202 */ /* 0x000fe20000000f00 */
[----:B------:R-:W-:Y:S01]  /*0ce0*/  @P2 IMAD.MOV.U32 R8, RZ, RZ, R14 ;  /* 0x000000ffff082224 */ /* 0x000fe200078e000e */
[----:B------:R-:W-:Y:S01]  /*0cf0*/  ISETP.EQ.AND P4, PT, R10, 0x4, PT ;  /* 0x000000040a00780c */ /* 0x000fe20003f82270 */
[--C-:B------:R-:W-:Y:S01]  /*0d00*/  @P2 IMAD.MOV.U32 R5, RZ, RZ, R15.reuse ;  /* 0x000000ffff052224 */ /* 0x100fe200078e000f */
[----:B------:R-:W-:Y:S01]  /*0d10*/  @P1 MOV R5, R16 ;  /* 0x0000001000051202 */ /* 0x000fe20000000f00 */
[----:B------:R-:W-:Y:S02]  /*0d20*/  @P1 IMAD.MOV.U32 R8, RZ, RZ, R15 ;  /* 0x000000ffff081224 */ /* 0x000fe400078e000f */
[----:B------:R-:W-:-:S02]  /*0d30*/  @P0 IMAD.MOV.U32 R8, RZ, RZ, R16 ;  /* 0x000000ffff080224 */ /* 0x000fc400078e0010 */
[--C-:B------:R-:W-:Y:S02]  /*0d40*/  @P0 IMAD.MOV.U32 R5, RZ, RZ, R17.reuse ;  /* 0x000000ffff050224 */ /* 0x100fe400078e0011 */
[----:B------:R-:W-:Y:S01]  /*0d50*/  @P3 IMAD.MOV.U32 R8, RZ, RZ, R17 ;  /* 0x000000ffff083224 */ /* 0x000fe200078e0011 */
[----:B------:R-:W-:Y:S01]  /*0d60*/  @P5 MOV R8, R13 ;  /* 0x0000000d00085202 */ /* 0x000fe20000000f00 */
[----:B------:R-:W-:Y:S02]  /*0d70*/  @P3 IMAD.MOV.U32 R5, RZ, RZ, R13 ;  /* 0x000000ffff053224 */ /* 0x000fe400078e000d */
[--C-:B------:R-:W-:Y:S02]  /*0d80*/  @P5 IMAD.MOV.U32 R5, RZ, RZ, R0.reuse ;  /* 0x000000ffff055224 */ /* 0x100fe400078e0000 */
[----:B------:R-:W-:Y:S01]  /*0d90*/  @P4 IMAD.MOV.U32 R8, RZ, RZ, R0 ;  /* 0x000000ffff084224 */ /* 0x000fe200078e0000 */
[----:B------:R-:W-:Y:S06]  /*0da0*/  @!P6 BRA `(.L_x_13) ;  /* 0x000000000028e947 */ /* 0x000fec0003800000 */
[----:B------:R-:W-:Y:S01]  /*0db0*/  @P1 IMAD.MOV.U32 R7, RZ, RZ, R14 ;  /* 0x000000ffff071224 */ /* 0x000fe200078e000e */
[----:B------:R-:W-:Y:S01]  /*0dc0*/  LOP3.LUT R3, R3, 0x1f, RZ, 0xc0, !PT ;  /* 0x0000001f03037812 */ /* 0x000fe200078ec0ff */
[----:B------:R-:W-:Y:S01]  /*0dd0*/  @P0 IMAD.MOV.U32 R7, RZ, RZ, R15 ;  /* 0x000000ffff070224 */ /* 0x000fe200078e000f */
[----:B------:R-:W-:Y:S02]  /*0de0*/  ISETP.EQ.AND P0, PT, R10, 0x8, PT ;  /* 0x000000080a00780c */ /* 0x000fe40003f02270 */
[----:B------:R-:W-:Y:S01]  /*0df0*/  @P3 MOV R7, R16 ;  /* 0x0000001000073202 */ /* 0x000fe20000000f00 */
[----:B------:R-:W-:Y:S01]  /*0e00*/  @P5 IMAD.MOV.U32 R7, RZ, RZ, R17 ;  /* 0x000000ffff075224 */ /* 0x000fe200078e0011 */
[----:B------:R-:W-:Y:S01]  /*0e10*/  SHF.L.W.U32.HI R5, R8, R3, R5 ;  /* 0x0000000308057219 */ /* 0x000fe20000010e05 */
[----:B------:R-:W-:-:S08]  /*0e20*/  @P4 IMAD.MOV.U32 R7, RZ, RZ, R13 ;  /* 0x000000ffff074224 */ /* 0x000fd000078e000d */
[----:B------:R-:W-:-:S05]  /*0e30*/  @P0 IMAD.MOV.U32 R7, RZ, RZ, R0 ;  /* 0x000000ffff070224 */ /* 0x000fca00078e0000 */
[----:B------:R-:W-:-:S07]  /*0e40*/  SHF.L.W.U32.HI R8, R7, R3, R8 ;  /* 0x0000000307087219 */ /* 0x000fce0000010e08 */
.L_x_13:
[----:B------:R-:W-:Y:S05]  /*0e50*/  BSYNC.RECONVERGENT B1 ;  /* 0x0000000000017941 */ /* 0x000fea0003800200 */
.L_x_12:
        /* <DEDUP_REMOVED lines=9> */
[----:B------:R-:W0:Y:S01]  /*0ef0*/  I2F.F64.S64 R10, R12 ;  /* 0x0000000c000a7312 */ /* 0x000e220000301c00 */
[C---:B------:R-:W-:Y:S02]  /*0f00*/  LOP3.LUT R4, R3.reuse, R4, RZ, 0x3c, !PT ;  /* 0x0000000403047212 */ /* 0x040fe400078e3cff */
[----:B------:R-:W-:Y:S02]  /*0f10*/  LEA.HI R0, R3, R0, RZ, 0x1 ;  /* 0x0000000003007211 */ /* 0x000fe400078f08ff */
[----:B------:R-:W-:Y:S02]  /*0f20*/  ISETP.GE.AND P1, PT, R4, RZ, PT ;  /* 0x000000ff0400720c */ /* 0x000fe40003f26270 */
[----:B------:R-:W-:-:S05]  /*0f30*/  IADD3 R3, PT, PT, -R0, RZ, RZ ;  /* 0x000000ff00037210 */ /* 0x000fca0007ffe1ff */
[----:B------:R-:W-:Y:S01]  /*0f40*/  @!P0 IMAD.MOV.U32 R0, RZ, RZ, R3 ;  /* 0x000000ffff008224 */ /* 0x000fe200078e0003 */
[----:B0-----:R-:W-:-:S10]  /*0f50*/  DMUL R10, R10, UR4 ;  /* 0x000000040a0a7c28 */ /* 0x001fd40008000000 */
[----:B------:R-:W0:Y:S02]  /*0f60*/  F2F.F32.F64 R10, R10 ;  /* 0x0000000a000a7310 */ /* 0x000e240000301000 */
[----:B0-----:R-:W-:-:S07]  /*0f70*/  FSEL R8, -R10, R10, !P1 ;  /* 0x0000000a0a087208 */ /* 0x001fce0004800100 */
.L_x_10:
[----:B------:R-:W-:Y:S05]  /*0f80*/  BSYNC.RECONVERGENT B0 ;  /* 0x0000000000007941 */ /* 0x000fea0003800200 */
.L_x_9:
[----:B------:R-:W-:Y:S01]  /*0f90*/  FMUL R3, R8, R8 ;  /* 0x0000000808037220 */ /* 0x000fe20000400000 */
[C---:B------:R-:W-:Y:S01]  /*0fa0*/  LOP3.LUT R4, R0.reuse, 0x1, RZ, 0xc0, !PT ;  /* 0x0000000100047812 */ /* 0x040fe200078ec0ff */
[----:B------:R-:W-:Y:S01]  /*0fb0*/  IMAD.MOV.U32 R12, RZ, RZ, 0x3d2aaabb ;  /* 0x3d2aaabbff0c7424 */ /* 0x000fe200078e00ff */
[----:B------:R-:W-:Y:S01]  /*0fc0*/  LOP3.LUT P1, RZ, R0, 0x2, RZ, 0xc0, !PT ;  /* 0x0000000200ff7812 */ /* 0x000fe2000782c0ff */
[----:B------:R-:W-:Y:S01]  /*0fd0*/  FFMA R9, R3, R9, -0.0013887860113754868507 ;  /* 0xbab607ed03097423 */ /* 0x000fe20000000009 */
[----:B------:R-:W-:Y:S01]  /*0fe0*/  ISETP.NE.U32.AND P0, PT, R4, 0x1, PT ;  /* 0x000000010400780c */ /* 0x000fe20003f05070 */
[----:B------:R-:W-:Y:S01]  /*0ff0*/  IMAD.MOV.U32 R7, RZ, RZ, 0x3effffff ;  /* 0x3effffffff077424 */ /* 0x000fe200078e00ff */
[----:B------:R-:W0:Y:S02]  /*1000*/  LDC.64 R4, c[0x0][0x398] ;  /* 0x0000e600ff047b82 */ /* 0x000e240000000a00 */
[----:B------:R-:W-:Y:S02]  /*1010*/  FSEL R10, R9, -0.00019574658654164522886, !P0 ;  /* 0xb94d4153090a7808 */ /* 0x000fe40004000000 */
[----:B------:R-:W-:-:S02]  /*1020*/  FSEL R12, R12, 0.0083327032625675201416, !P0 ;  /* 0x3c0885e40c0c7808 */ /* 0x000fc40004000000 */
[----:B------:R-:W-:Y:S02]  /*1030*/  FSEL R7, -R7, -0.16666662693023681641, !P0 ;  /* 0xbe2aaaa807077808 */ /* 0x000fe40004000100 */
[----:B------:R-:W-:Y:S01]  /*1040*/  FSEL R0, R8, 1, P0 ;  /* 0x3f80000008007808 */ /* 0x000fe20000000000 */
[----:B------:R-:W-:-:S04]  /*1050*/  FFMA R10, R3, R10, R12 ;  /* 0x0000000a030a7223 */ /* 0x000fc8000000000c */
[C---:B------:R-:W-:Y:S01]  /*1060*/  FFMA R7, R3.reuse, R10, R7 ;  /* 0x0000000a03077223 */ /* 0x040fe20000000007 */
[----:B------:R-:W-:-:S04]  /*1070*/  FFMA R3, R3, R0, RZ ;  /* 0x0000000003037223 */ /* 0x000fc800000000ff */
[----:B------:R-:W-:-:S04]  /*1080*/  FFMA R3, R3, R7, R0 ;  /* 0x0000000703037223 */ /* 0x000fc80000000000 */
[----:B------:R-:W-:Y:S01]  /*1090*/  @P1 FADD R3, RZ, -R3 ;  /* 0x80000003ff031221 */ /* 0x000fe20000000000 */
[----:B0-----:R-:W-:-:S04]  /*10a0*/  IMAD.WIDE R4, R6, 0x4, R4 ;  /* 0x0000000406047825 */ /* 0x001fc800078e0204 */
[----:B-----5:R-:W-:-:S05]  /*10b0*/  FMUL R3, R2, R3 ;  /* 0x0000000302037220 */ /* 0x020fca0000400000 */
[----:B------:R-:W-:Y:S01]  /*10c0*/  STG.E desc[UR6][R4.64], R3 ;  /* 0x0000000304007986 */ /* 0x000fe2000c101906 */
[----:B------:R-:W-:Y:S05]  /*10d0*/  EXIT ;  /* 0x000000000000794d */ /* 0x000fea0003800000 */
.L_x_14:
        /* <DEDUP_REMOVED lines=10> */
.L_x_116:


//--------------------- .text._Z23cartesianToPolarKernel3PfS_S_S_i --------------------------
	.section	.text._Z23cartesianToPolarKernel3PfS_S_S_i,"ax",@progbits
	.align	128
        .global         _Z23cartesianToPolarKernel3PfS_S_S_i
        .type           _Z23cartesianToPolarKernel3PfS_S_S_i,@function
        .size           _Z23cartesianToPolarKernel3PfS_S_S_i,(.L_x_108 - _Z23cartesianToPolarKernel3PfS_S_S_i)
        .other          _Z23cartesianToPolarKernel3PfS_S_S_i,@"STO_CUDA_ENTRY STV_DEFAULT"
_Z23cartesianToPolarKernel3PfS_S_S_i:
.text._Z23cartesianToPolarKernel3PfS_S_S_i:
        /* <DEDUP_REMOVED lines=14> */
[----:B------:R-:W2:Y:S01]  /*00e0*/  LDG.E R0, desc[UR4][R4.64] ;  /* 0x0000000404007981 */ /* 0x000ea2000c1e1900 */
[----:B------:R-:W-:Y:S01]  /*00f0*/  BSSY.RECONVERGENT B0, `(.L_x_15) ;  /* 0x000000f000007945 */ /* 0x000fe20003800200 */
[----:B---3--:R-:W-:-:S04]  /*0100*/  FMUL R3, R3, R3 ;  /* 0x0000000303037220 */ /* 0x008fc80000400000 */
[----:B--2---:R-:W-:-:S04]  /*0110*/  FFMA R0, R0, R0, R3 ;  /* 0x0000000000007223 */ /* 0x004fc80000000003 */
[----:B------:R-:W-:Y:S01]  /*0120*/  VIADD R8, R0, 0xf3000000 ;  /* 0xf300000000087836 */ /* 0x000fe20000000000 */
[----:B------:R0:W1:Y:S04]  /*0130*/  MUFU.RSQ R3, R0 ;  /* 0x0000000000037308 */ /* 0x0000680000001400 */
[----:B------:R-:W-:-:S13]  /*0140*/  ISETP.GT.U32.AND P0, PT, R8, 0x727fffff, PT ;  /* 0x727fffff0800780c */ /* 0x000fda0003f04070 */
[----:B01----:R-:W-:Y:S05]  /*0150*/  @!P0 BRA `(.L_x_16) ;  /* 0x0000000000108947 */ /* 0x003fea0003800000 */
[----:B------:R-:W-:-:S07]  /*0160*/  MOV R12, 0x180 ;  /* 0x00000180000c7802 */ /* 0x000fce0000000f00 */
[----:B------:R-:W-:Y:S05]  /*0170*/  CALL.REL.NOINC `($__internal_0_$__cuda_sm20_sqrt_rn_f32_slowpath) ;  /* 0x0000000000ec7944 */ /* 0x000fea0003c00000 */
[----:B------:R-:W-:Y:S01]  /*0180*/  IMAD.MOV.U32 R11, RZ, RZ, R3 ;  /* 0x000000ffff0b7224 */ /* 0x000fe200078e0003 */
[----:B------:R-:W-:Y:S06]  /*0190*/  BRA `(.L_x_17) ;  /* 0x0000000000107947 */ /* 0x000fec0003800000 */
.L_x_16:
[----:B------:R-:W-:Y:S01]  /*01a0*/  FMUL.FTZ R11, R0, R3 ;  /* 0x00000003000b7220 */ /* 0x000fe20000410000 */
[----:B------:R-:W-:-:S03]  /*01b0*/  FMUL.FTZ R3, R3, 0.5 ;  /* 0x3f00000003037820 */ /* 0x000fc60000410000 */
[----:B------:R-:W-:-:S04]  /*01c0*/  FFMA R0, -R11, R11, R0 ;  /* 0x0000000b0b007223 */ /* 0x000fc80000000100 */
[----:B------:R-:W-:-:S07]  /*01d0*/  FFMA R11, R0, R3, R11 ;  /* 0x00000003000b7223 */ /* 0x000fce000000000b */
.L_x_17:
[----:B------:R-:W-:Y:S05]  /*01e0*/  BSYNC.RECONVERGENT B0 ;  /* 0x0000000000007941 */ /* 0x000fea0003800200 */
.L_x_15:
[----:B------:R-:W0:Y:S02]  /*01f0*/  LDC.64 R8, c[0x0][0x390] ;  /* 0x0000e400ff087b82 */ /* 0x000e240000000a00 */
[----:B0-----:R-:W-:-:S05]  /*0200*/  IMAD.WIDE R8, R2, 0x4, R8 ;  /* 0x0000000402087825 */ /* 0x001fca00078e0208 */
[----:B------:R0:W-:Y:S04]  /*0210*/  STG.E desc[UR4][R8.64], R11 ;  /* 0x0000000b08007986 */ /* 0x0001e8000c101904 */
[----:B------:R-:W2:Y:S04]  /*0220*/  LDG.E R6, desc[UR4][R6.64] ;  /* 0x0000000406067981 */ /* 0x000ea8000c1e1900 */
[----:B------:R-:W2:Y:S01]  /*0230*/  LDG.E R5, desc[UR4][R4.64] ;  /* 0x0000000404057981 */ /* 0x000ea2000c1e1900 */
[----:B------:R-:W-:Y:S01]  /*0240*/  BSSY.RECONVERGENT B0, `(.L_x_18) ;  /* 0x000000f000007945 */ /* 0x000fe20003800200 */
[----:B--2---:R-:W-:-:S04]  /*0250*/  FSETP.GT.AND P2, PT, |R6|, |R5|, PT ;  /* 0x400000050600720b */ /* 0x004fc80003f44200 */
[----:B------:R-:W-:Y:S02]  /*0260*/  FSEL R3, |R6|, |R5|, P2 ;  /* 0x4000000506037208 */ /* 0x000fe40001000200 */
[----:B------:R-:W-:Y:S02]  /*0270*/  FSEL R0, |R5|, |R6|, P2 ;  /* 0x4000000605007208 */ /* 0x000fe40001000200 */
[----:B------:R-:W1:Y:S08]  /*0280*/  MUFU.RCP R10, R3 ;  /* 0x00000003000a7308 */ /* 0x000e700000001000 */
[----:B------:R-:W2:Y:S01]  /*0290*/  FCHK P0, R0, R3 ;  /* 0x0000000300007302 */ /* 0x000ea20000000000 */
[----:B-1----:R-:W-:-:S04]  /*02a0*/  FFMA R13, -R3, R10, 1 ;  /* 0x3f800000030d7423 */ /* 0x002fc8000000010a */
[----:B------:R-:W-:-:S04]  /*02b0*/  FFMA R13, R10, R13, R10 ;  /* 0x0000000d0a0d7223 */ /* 0x000fc8000000000a */
[----:B------:R-:W-:-:S04]  /*02c0*/  FFMA R10, R0, R13, RZ ;  /* 0x0000000d000a7223 */ /* 0x000fc800000000ff */
[----:B0-----:R-:W-:-:S04]  /*02d0*/  FFMA R8, -R3, R10, R0 ;  /* 0x0000000a03087223 */ /* 0x001fc80000000100 */
[----:B------:R-:W-:Y:S01]  /*02e0*/  FFMA R8, R13, R8, R10 ;  /* 0x000000080d087223 */ /* 0x000fe2000000000a */
[----:B--2---:R-:W-:Y:S06]  /*02f0*/  @!P0 BRA `(.L_x_19) ;  /* 0x00000000000c8947 */ /* 0x004fec0003800000 */
[----:B------:R-:W-:-:S07]  /*0300*/  MOV R4, 0x320 ;  /* 0x0000032000047802 */ /* 0x000fce0000000f00 */
[----:B------:R-:W-:Y:S05]  /*0310*/  CALL.REL.NOINC `($__internal_1_$__cuda_sm3x_div_rn_noftz_f32_slowpath) ;  /* 0x0000000000dc7944 */ /* 0x000fea0003c00000 */
[----:B------:R-:W-:-:S07]  /*0320*/  IMAD.MOV.U32 R8, RZ, RZ, R0 ;  /* 0x000000ffff087224 */ /* 0x000fce00078e0000 */
.L_x_19:
[----:B------:R-:W-:Y:S05]  /*0330*/  BSYNC.RECONVERGENT B0 ;  /* 0x0000000000007941 */ /* 0x000fea0003800200 */
.L_x_18:
[----:B------:R-:W-:Y:S02]  /*0340*/  IMAD.MOV.U32 R7, RZ, RZ, 0x3b33710b ;  /* 0x3b33710bff077424 */ /* 0x000fe400078e00ff */
[----:B------:R-:W-:Y:S01]  /*0350*/  FMUL R0, R8, R8 ;  /* 0x0000000808007220 */ /* 0x000fe20000400000 */
[----:B------:R-:W-:Y:S01]  /*0360*/  HFMA2 R4, -RZ, RZ, 1.857421875, -1409 ;  /* 0x3f6ee581ff047431 */ /* 0x000fe200000001ff */
[C---:B------:R-:W-:Y:S02]  /*0370*/  ISETP.GE.AND P0, PT, R5.reuse, RZ, PT ;  /* 0x000000ff0500720c */ /* 0x040fe40003f06270 */
[----:B------:R-:W-:Y:S01]  /*0380*/  FFMA R7, R0, R7, -0.015681877732276916504 ;  /* 0xbc80774800077423 */ /* 0x000fe20000000007 */
[----:B------:R-:W-:Y:S01]  /*0390*/  FSETP.NEU.AND P3, PT, |R5|, |R6|, PT ;  /* 0x400000060500720b */ /* 0x000fe20003f6d200 */
[----:B------:R-:W-:Y:S01]  /*03a0*/  FADD R5, |R6|, |R5| ;  /* 0x4000000506057221 */ /* 0x000fe20000000200 */
[----:B------:R-:W-:Y:S01]  /*03b0*/  FSETP.NEU.AND P1, PT, R3, RZ, PT ;  /* 0x000000ff0300720b */ /* 0x000fe20003f2d000 */
[----:B------:R-:W-:-:S04]  /*03c0*/  FFMA R7, R0, R7, 0.042200751602649688721 ;  /* 0x3d2cdab200077423 */ /* 0x000fc80000000007 */
[----:B------:R-:W-:-:S04]  /*03d0*/  FFMA R7, R0, R7, -0.074792981147766113281 ;  /* 0xbd992d1000077423 */ /* 0x000fc80000000007 */
[----:B------:R-:W-:-:S04]  /*03e0*/  FFMA R7, R0, R7, 0.10640415549278259277 ;  /* 0x3dd9ea6c00077423 */ /* 0x000fc80000000007 */
[----:B------:R-:W-:-:S04]  /*03f0*/  FFMA R7, R0, R7, -0.14207722246646881104 ;  /* 0xbe117cb100077423 */ /* 0x000fc80000000007 */
[----:B------:R-:W-:-:S04]  /*0400*/  FFMA R7, R0, R7, 0.19993925094604492188 ;  /* 0x3e4cbce000077423 */ /* 0x000fc80000000007 */
[----:B------:R-:W-:-:S04]  /*0410*/  FFMA R7, R0, R7, -0.33333197236061096191 ;  /* 0xbeaaaa7d00077423 */ /* 0x000fc80000000007 */
[----:B------:R-:W-:-:S04]  /*0420*/  FMUL R7, R0, R7 ;  /* 0x0000000700077220 */ /* 0x000fc80000400000 */
[----:B------:R-:W-:Y:S02]  /*0430*/  FFMA R7, R7, R8, R8 ;  /* 0x0000000807077223 */ /* 0x000fe40000000008 */
[----:B------:R-:W0:Y:S02]  /*0440*/  LDC.64 R8, c[0x0][0x398] ;  /* 0x0000e600ff087b82 */ /* 0x000e240000000a00 */
[C---:B------:R-:W-:Y:S01]  /*0450*/  FFMA R0, R4.reuse, 1.6832555532455444336, -R7 ;  /* 0x3fd774eb04007823 */ /* 0x040fe20000000807 */
[----:B------:R-:W-:-:S04]  /*0460*/  FSEL R4, R4, 1.8663789033889770508, P2 ;  /* 0x3feee58104047808 */ /* 0x000fc80001000000 */
[-C--:B------:R-:W-:Y:S01]  /*0470*/  FSEL R11, R0, R7.reuse, P2 ;  /* 0x00000007000b7208 */ /* 0x080fe20001000000 */
[----:B------:R-:W-:Y:S01]  /*0480*/  IMAD.MOV.U32 R0, RZ, RZ, 0x4016cbe4 ;  /* 0x4016cbe4ff007424 */ /* 0x000fe200078e00ff */
[----:B------:R-:W-:-:S05]  /*0490*/  FSEL R7, R7, -R7, P2 ;  /* 0x8000000707077208 */ /* 0x000fca0001000000 */
[----:B------:R-:W-:Y:S01]  /*04a0*/  @!P0 FFMA R11, R4, 1.6832555532455444336, R7 ;  /* 0x3fd774eb040b8823 */ /* 0x000fe20000000007 */
[----:B------:R-:W-:Y:S02]  /*04b0*/  @!P3 FSEL R11, R0, 0.78539818525314331055, !P0 ;  /* 0x3f490fdb000bb808 */ /* 0x000fe40004000000 */
[----:B------:R-:W-:Y:S02]  /*04c0*/  @!P1 FSEL R11, RZ, 3.1415927410125732422, P0 ;  /* 0x40490fdbff0b9808 */ /* 0x000fe40000000000 */
[----:B------:R-:W-:Y:S02]  /*04d0*/  FSETP.NAN.AND P0, PT, R5, R5, PT ;  /* 0x000000050500720b */ /* 0x000fe40003f08000 */
[----:B------:R-:W-:Y:S01]  /*04e0*/  LOP3.LUT R6, R11, 0x80000000, R6, 0xb8, !PT ;  /* 0x800000000b067812 */ /* 0x000fe200078eb806 */
[----:B0-----:R-:W-:-:S03]  /*04f0*/  IMAD.WIDE R2, R2, 0x4, R8 ;  /* 0x0000000402027825 */ /* 0x001fc600078e0208 */
[----:B------:R-:W-:-:S05]  /*0500*/  FSEL R5, R5, R6, P0 ;  /* 0x0000000605057208 */ /* 0x000fca0000000000 */
[----:B------:R-:W-:Y:S01]  /*0510*/  STG.E desc[UR4][R2.64], R5 ;  /* 0x0000000502007986 */ /* 0x000fe2000c101904 */
[----:B------:R-:W-:Y:S05]  /*0520*/  EXIT ;  /* 0x000000000000794d */ /* 0x000fea0003800000 */
        .weak           $__internal_0_$__cuda_sm20_sqrt_rn_f32_slowpath
        .type           $__internal_0_$__cuda_sm20_sqrt_rn_f32_slowpath,@function
        .size           $__internal_0_$__cuda_sm20_sqrt_rn_f32_slowpath,($__internal_1_$__cuda_sm3x_div_rn_noftz_f32_slowpath - $__internal_0_$__cuda_sm20_sqrt_rn_f32_slowpath)
$__internal_0_$__cuda_sm20_sqrt_rn_f32_slowpath:
[----:B------:R-:W-:-:S13]  /*0530*/  LOP3.LUT P0, RZ, R0, 0x7fffffff, RZ, 0xc0, !PT ;  /* 0x7fffffff00ff7812 */ /* 0x000fda000780c0ff */
[----:B------:R-:W-:Y:S01]  /*0540*/  @!P0 IMAD.MOV.U32 R3, RZ, RZ, R0 ;  /* 0x000000ffff038224 */ /* 0x000fe200078e0000 */
[----:B------:R-:W-:Y:S06]  /*0550*/  @!P0 BRA `(.L_x_20) ;  /* 0x0000000000408947 */ /* 0x000fec0003800000 */
[----:B------:R-:W-:-:S13]  /*0560*/  FSETP.GEU.FTZ.AND P0, PT, R0, RZ, PT ;  /* 0x000000ff0000720b */ /* 0x000fda0003f1e000 */
[----:B------:R-:W-:Y:S01]  /*0570*/  @!P0 IMAD.MOV.U32 R3, RZ, RZ, 0x7fffffff ;  /* 0x7fffffffff038424 */ /* 0x000fe200078e00ff */
[----:B------:R-:W-:Y:S06]  /*0580*/  @!P0 BRA `(.L_x_20) ;  /* 0x0000000000348947 */ /* 0x000fec0003800000 */
[----:B------:R-:W-:-:S13]  /*0590*/  FSETP.GTU.FTZ.AND P0, PT, |R0|, +INF , PT ;  /* 0x7f8000000000780b */ /* 0x000fda0003f1c200 */
[----:B------:R-:W-:Y:S01]  /*05a0*/  @P0 FADD.FTZ R3, R0, 1 ;  /* 0x3f80000000030421 */ /* 0x000fe20000010000 */
[----:B------:R-:W-:Y:S06]  /*05b0*/  @P0 BRA `(.L_x_20) ;  /* 0x0000000000280947 */ /* 0x000fec0003800000 */
[----:B------:R-:W-:-:S13]  /*05c0*/  FSETP.NEU.FTZ.AND P0, PT, |R0|, +INF , PT ;  /* 0x7f8000000000780b */ /* 0x000fda0003f1d200 */
[----:B------:R-:W-:-:S04]  /*05d0*/  @P0 FFMA R8, R0, 1.84467440737095516160e+19, RZ ;  /* 0x5f80000000080823 */ /* 0x000fc800000000ff */
[----:B------:R-:W0:Y:S02]  /*05e0*/  @P0 MUFU.RSQ R3, R8 ;  /* 0x0000000800030308 */ /* 0x000e240000001400 */
[----:B0-----:R-:W-:Y:S01]  /*05f0*/  @P0 FMUL.FTZ R9, R8, R3 ;  /* 0x0000000308090220 */ /* 0x001fe20000410000 */
[----:B------:R-:W-:Y:S01]  /*0600*/  @P0 FMUL.FTZ R11, R3, 0.5 ;  /* 0x3f000000030b0820 */ /* 0x000fe20000410000 */
[----:B------:R-:W-:Y:S02]  /*0610*/  @!P0 MOV R3, R0 ;  /* 0x0000000000038202 */ /* 0x000fe40000000f00 */
[----:B------:R-:W-:-:S04]  /*0620*/  @P0 FADD.FTZ R10, -R9, -RZ ;  /* 0x800000ff090a0221 */ /* 0x000fc80000010100 */
[----:B------:R-:W-:-:S04]  /*0630*/  @P0 FFMA R10, R9, R10, R8 ;  /* 0x0000000a090a0223 */ /* 0x000fc80000000008 */
[----:B------:R-:W-:-:S04]  /*0640*/  @P0 FFMA R10, R10, R11, R9 ;  /* 0x0000000b0a0a0223 */ /* 0x000fc80000000009 */
[----:B------:R-:W-:-:S07]  /*0650*/  @P0 FMUL.FTZ R3, R10, 2.3283064365386962891e-10 ;  /* 0x2f8000000a030820 */ /* 0x000fce0000410000 */
.L_x_20:
[----:B------:R-:W-:Y:S02]  /*0660*/  IMAD.MOV.U32 R8, RZ, RZ, R12 ;  /* 0x000000ffff087224 */ /* 0x000fe400078e000c */
[----:B------:R-:W-:-:S04]  /*0670*/  IMAD.MOV.U32 R9, RZ, RZ, 0x0 ;  /* 0x00000000ff097424 */ /* 0x000fc800078e00ff */
[----:B------:R-:W-:Y:S05]  /*0680*/  RET.REL.NODEC R8 `(_Z23cartesianToPolarKernel3PfS_S_S_i) ;  /* 0xfffffff8085c7950 */ /* 0x000fea0003c3ffff */
        .weak           $__internal_1_$__cuda_sm3x_div_rn_noftz_f32_slowpath
        .type           $__internal_1_$__cuda_sm3x_div_rn_noftz_f32_slowpath,@function
        .size           $__internal_1_$__cuda_sm3x_div_rn_noftz_f32_slowpath,(.L_x_108 - $__internal_1_$__cuda_sm3x_div_rn_noftz_f32_slowpath)
$__internal_1_$__cuda_sm3x_div_rn_noftz_f32_slowpath:
[--C-:B------:R-:W-:Y:S01]  /*0690*/  SHF.R.U32.HI R8, RZ, 0x17, R3.reuse ;  /* 0x00000017ff087819 */ /* 0x100fe20000011603 */
[----:B------:R-:W-:Y:S01]  /*06a0*/  BSSY.RECONVERGENT B1, `(.L_x_21) ;  /* 0x0000064000017945 */ /* 0x000fe20003800200 */
[--C-:B------:R-:W-:Y:S01]  /*06b0*/  SHF.R.U32.HI R7, RZ, 0x17, R0.reuse ;  /* 0x00000017ff077819 */ /* 0x100fe20000011600 */
[----:B------:R-:W-:Y:S01]  /*06c0*/  IMAD.MOV.U32 R10, RZ, RZ, R0 ;  /* 0x000000ffff0a7224 */ /* 0x000fe200078e0000 */
[----:B------:R-:W-:Y:S01]  /*06d0*/  LOP3.LUT R9, R8, 0xff, RZ, 0xc0, !PT ;  /* 0x000000ff08097812 */ /* 0x000fe200078ec0ff */
[----:B------:R-:W-:Y:S01]  /*06e0*/  IMAD.MOV.U32 R11, RZ, RZ, R3 ;  /* 0x000000ffff0b7224 */ /* 0x000fe200078e0003 */
[----:B------:R-:W-:-:S03]  /*06f0*/  LOP3.LUT R8, R7, 0xff, RZ, 0xc0, !PT ;  /* 0x000000ff07087812 */ /* 0x000fc600078ec0ff */
[----:B------:R-:W-:Y:S01]  /*0700*/  VIADD R13, R9, 0xffffffff ;  /* 0xffffffff090d7836 */ /* 0x000fe20000000000 */
[----:B------:R-:W-:-:S04]  /*0710*/  IADD3 R12, PT, PT, R8, -0x1, RZ ;  /* 0xffffffff080c7810 */ /* 0x000fc80007ffe0ff */
[----:B------:R-:W-:-:S04]  /*0720*/  ISETP.GT.U32.AND P0, PT, R13, 0xfd, PT ;  /* 0x000000fd0d00780c */ /* 0x000fc80003f04070 */
[----:B------:R-:W-:-:S13]  /*0730*/  ISETP.GT.U32.OR P0, PT, R12, 0xfd, P0 ;  /* 0x000000fd0c00780c */ /* 0x000fda0000704470 */
[----:B------:R-:W-:Y:S01]  /*0740*/  @!P0 IMAD.MOV.U32 R7, RZ, RZ, RZ ;  /* 0x000000ffff078224 */ /* 0x000fe200078e00ff */
[----:B------:R-:W-:Y:S06]  /*0750*/  @!P0 BRA `(.L_x_22) ;  /* 0x00000000005c8947 */ /* 0x000fec0003800000 */
[----:B------:R-:W-:Y:S02]  /*0760*/  FSETP.GTU.FTZ.AND P1, PT, |R3|, +INF , PT ;  /* 0x7f8000000300780b */ /* 0x000fe40003f3c200 */
[----:B------:R-:W-:-:S04]  /*0770*/  FSETP.GTU.FTZ.AND P0, PT, |R0|, +INF , PT ;  /* 0x7f8000000000780b */ /* 0x000fc80003f1c200 */
[----:B------:R-:W-:-:S13]  /*0780*/  PLOP3.LUT P0, PT, P0, P1, PT, 0xf8, 0x8f ;  /* 0x00000000008f781c */ /* 0x000fda0000703f70 */
[----:B------:R-:W-:Y:S05]  /*0790*/  @P0 BRA `(.L_x_23) ;  /* 0x00000004004c0947 */ /* 0x000fea0003800000 */
[----:B------:R-:W-:-:S13]  /*07a0*/  LOP3.LUT P0, RZ, R11, 0x7fffffff, R10, 0xc8, !PT ;  /* 0x7fffffff0bff7812 */ /* 0x000fda000780c80a */
[----:B------:R-:W-:Y:S05]  /*07b0*/  @!P0 BRA `(.L_x_24) ;  /* 0x00000004003c8947 */ /* 0x000fea0003800000 */
[C---:B------:R-:W-:Y:S02]  /*07c0*/  FSETP.NEU.FTZ.AND P3, PT, |R0|.reuse, +INF , PT ;  /* 0x7f8000000000780b */ /* 0x040fe40003f7d200 */
[----:B------:R-:W-:Y:S02]  /*07d0*/  FSETP.NEU.FTZ.AND P1, PT, |R3|, +INF , PT ;  /* 0x7f8000000300780b */ /* 0x000fe40003f3d200 */
[----:B------:R-:W-:-:S11]  /*07e0*/  FSETP.NEU.FTZ.AND P0, PT, |R0|, +INF , PT ;  /* 0x7f8000000000780b */ /* 0x000fd60003f1d200 */
[----:B------:R-:W-:Y:S05]  /*07f0*/  @!P1 BRA !P3, `(.L_x_24) ;  /* 0x00000004002c9947 */ /* 0x000fea0005800000 */
[----:B------:R-:W-:-:S04]  /*0800*/  LOP3.LUT P3, RZ, R10, 0x7fffffff, RZ, 0xc0, !PT ;  /* 0x7fffffff0aff7812 */ /* 0x000fc8000786c0ff */
[----:B------:R-:W-:-:S13]  /*0810*/  PLOP3.LUT P1, PT, P1, P3, PT, 0x2f, 0xf2 ;  /* 0x0000000000f2781c */ /* 0x000fda0000f26577 */
[----:B------:R-:W-:Y:S05]  /*0820*/  @P1 BRA `(.L_x_25) ;  /* 0x0000000400181947 */ /* 0x000fea0003800000 */
[----:B------:R-:W-:-:S04]  /*0830*/  LOP3.LUT P1, RZ, R11, 0x7fffffff, RZ, 0xc0, !PT ;  /* 0x7fffffff0bff7812 */ /* 0x000fc8000782c0ff */
[----:B------:R-:W-:-:S13]  /*0840*/  PLOP3.LUT P0, PT, P0, P1, PT, 0x2f, 0xf2 ;  /* 0x0000000000f2781c */ /* 0x000fda0000702577 */
[----:B------:R-:W-:Y:S05]  /*0850*/  @P0 BRA `(.L_x_26) ;  /* 0x0000000400000947 */ /* 0x000fea0003800000 */
[----:B------:R-:W-:Y:S02]  /*0860*/  ISETP.GE.AND P0, PT, R12, RZ, PT ;  /* 0x000000ff0c00720c */ /* 0x000fe40003f06270 */
[----:B------:R-:W-:-:S11]  /*0870*/  ISETP.GE.AND P1, PT, R13, RZ, PT ;  /* 0x000000ff0d00720c */ /* 0x000fd60003f26270 */
[----:B------:R-:W-:Y:S01]  /*0880*/  @P0 MOV R7, RZ ;  /* 0x000000ff00070202 */ /* 0x000fe20000000f00 */
[----:B------:R-:W-:Y:S02]  /*0890*/  @!P0 IMAD.MOV.U32 R7, RZ, RZ, -0x40 ;  /* 0xffffffc0ff078424 */ /* 0x000fe400078e00ff */
[----:B------:R-:W-:Y:S01]  /*08a0*/  @!P0 FFMA R10, R0, 1.84467440737095516160e+19, RZ ;  /* 0x5f800000000a8823 */ /* 0x000fe200000000ff */
[----:B------:R-:W-:Y:S01]  /*08b0*/  @!P1 FFMA R11, R3, 1.84467440737095516160e+19, RZ ;  /* 0x5f800000030b9823 */ /* 0x000fe200000000ff */
[----:B------:R-:W-:-:S07]  /*08c0*/  @!P1 VIADD R7, R7, 0x40 ;  /* 0x0000004007079836 */ /* 0x000fce0000000000 */
.L_x_22:
[----:B------:R-:W-:Y:S01]  /*08d0*/  LEA R0, R9, 0xc0800000, 0x17 ;  /* 0xc080000009007811 */ /* 0x000fe200078eb8ff */
[----:B------:R-:W-:Y:S01]  /*08e0*/  BSSY.RECONVERGENT B2, `(.L_x_27) ;  /* 0x0000036000027945 */ /* 0x000fe20003800200 */
[----:B------:R-:W-:-:S03]  /*08f0*/  IADD3 R8, PT, PT, R8, -0x7f, RZ ;  /* 0xffffff8108087810 */ /* 0x000fc60007ffe0ff */
[----:B------:R-:W-:Y:S02]  /*0900*/  IMAD.IADD R11, R11, 0x1, -R0 ;  /* 0x000000010b0b7824 */ /* 0x000fe400078e0a00 */
[----:B------:R-:W-:Y:S02]  /*0910*/  IMAD R0, R8, -0x800000, R10 ;  /* 0xff80000008007824 */ /* 0x000fe400078e020a */
[----:B------:R-:W0:Y:S01]  /*0920*/  MUFU.RCP R12, R11 ;  /* 0x0000000b000c7308 */ /* 0x000e220000001000 */
[----:B------:R-:W-:-:S04]  /*0930*/  FADD.FTZ R13, -R11, -RZ ;  /* 0x800000ff0b0d7221 */ /* 0x000fc80000010100 */
[----:B0-----:R-:W-:-:S04]  /*0940*/  FFMA R15, R12, R13, 1 ;  /* 0x3f8000000c0f7423 */ /* 0x001fc8000000000d */
[----:B------:R-:W-:-:S04]  /*0950*/  FFMA R17, R12, R15, R12 ;  /* 0x0000000f0c117223 */ /* 0x000fc8000000000c */
[----:B------:R-:W-:-:S04]  /*0960*/  FFMA R10, R0, R17, RZ ;  /* 0x00000011000a7223 */ /* 0x000fc800000000ff */
[----:B------:R-:W-:-:S04]  /*0970*/  FFMA R15, R13, R10, R0 ;  /* 0x0000000a0d0f7223 */ /* 0x000fc80000000000 */
[----:B------:R-:W-:Y:S01]  /*0980*/  FFMA R12, R17, R15, R10 ;  /* 0x0000000f110c7223 */ /* 0x000fe2000000000a */
[----:B------:R-:W-:-:S03]  /*0990*/  IADD3 R10, PT, PT, R8, 0x7f, -R9 ;  /* 0x0000007f080a7810 */ /* 0x000fc60007ffe809 */
[----:B------:R-:W-:Y:S02]  /*09a0*/  FFMA R13, R13, R12, R0 ;  /* 0x0000000c0d0d7223 */ /* 0x000fe40000000000 */
[----:B------:R-:W-:Y:S02]  /*09b0*/  IMAD.IADD R7, R10, 0x1, R7 ;  /* 0x000000010a077824 */ /* 0x000fe400078e0207 */
[----:B------:R-:W-:-:S05]  /*09c0*/  FFMA R0, R17, R13, R12 ;  /* 0x0000000d11007223 */ /* 0x000fca000000000c */
[----:B------:R-:W-:-:S04]  /*09d0*/  SHF.R.U32.HI R8, RZ, 0x17, R0 ;  /* 0x00000017ff087819 */ /* 0x000fc80000011600 */
[----:B------:R-:W-:-:S05]  /*09e0*/  LOP3.LUT R8, R8, 0xff, RZ, 0xc0, !PT ;  /* 0x000000ff08087812 */ /* 0x000fca00078ec0ff */
[----:B------:R-:W-:-:S04]  /*09f0*/  IMAD.IADD R11, R8, 0x1, R7 ;  /* 0x00000001080b7824 */ /* 0x000fc800078e0207 */
[----:B------:R-:W-:-:S05]  /*0a00*/  VIADD R8, R11, 0xffffffff ;  /* 0xffffffff0b087836 */ /* 0x000fca0000000000 */
[----:B------:R-:W-:-:S13]  /*0a10*/  ISETP.GE.U32.AND P0, PT, R8, 0xfe, PT ;  /* 0x000000fe0800780c */ /* 0x000fda0003f06070 */
[----:B------:R-:W-:Y:S05]  /*0a20*/  @!P0 BRA `(.L_x_28) ;  /* 0x0000000000808947 */ /* 0x000fea0003800000 */
[----:B------:R-:W-:-:S13]  /*0a30*/  ISETP.GT.AND P0, PT, R11, 0xfe, PT ;  /* 0x000000fe0b00780c */ /* 0x000fda0003f04270 */
[----:B------:R-:W-:Y:S05]  /*0a40*/  @P0 BRA `(.L_x_29) ;  /* 0x00000000006c0947 */ /* 0x000fea0003800000 */
[----:B------:R-:W-:-:S13]  /*0a50*/  ISETP.GE.AND P0, PT, R11, 0x1, PT ;  /* 0x000000010b00780c */ /* 0x000fda0003f06270 */
[----:B------:R-:W-:Y:S05]  /*0a60*/  @P0 BRA `(.L_x_30) ;  /* 0x0000000000740947 */ /* 0x000fea0003800000 */
[----:B------:R-:W-:Y:S02]  /*0a70*/  ISETP.GE.AND P0, PT, R11, -0x18, PT ;  /* 0xffffffe80b00780c */ /* 0x000fe40003f06270 */
[----:B------:R-:W-:-:S11]  /*0a80*/  LOP3.LUT R0, R0, 0x80000000, RZ, 0xc0, !PT ;  /* 0x8000000000007812 */ /* 0x000fd600078ec0ff */
[----:B------:R-:W-:Y:S05]  /*0a90*/  @!P0 BRA `(.L_x_30) ;  /* 0x0000000000688947 */ /* 0x000fea0003800000 */
[-CC-:B------:R-:W-:Y:S01]  /*0aa0*/  FFMA.RZ R7, R17, R13.reuse, R12.reuse ;  /* 0x0000000d11077223 */ /* 0x180fe2000000c00c */
[----:B------:R-:W-:Y:S01]  /*0ab0*/  IADD3 R10, PT, PT, R11, 0x20, RZ ;  /* 0x000000200b0a7810 */ /* 0x000fe20007ffe0ff */
[-CC-:B------:R-:W-:Y:S01]  /*0ac0*/  FFMA.RM R8, R17, R13.reuse, R12.reuse ;  /* 0x0000000d11087223 */ /* 0x180fe2000000400c */
[----:B------:R-:W-:Y:S02]  /*0ad0*/  ISETP.NE.AND P3, PT, R11, RZ, PT ;  /* 0x000000ff0b00720c */ /* 0x000fe40003f65270 */
[----:B------:R-:W-:Y:S01]  /*0ae0*/  LOP3.LUT R9, R7, 0x7fffff, RZ, 0xc0, !PT ;  /* 0x007fffff07097812 */ /* 0x000fe200078ec0ff */
[----:B------:R-:W-:Y:S01]  /*0af0*/  FFMA.RP R7, R17, R13, R12 ;  /* 0x0000000d11077223 */ /* 0x000fe2000000800c */
[----:B------:R-:W-:Y:S01]  /*0b00*/  ISETP.NE.AND P1, PT, R11, RZ, PT ;  /* 0x000000ff0b00720c */ /* 0x000fe20003f25270 */
[----:B------:R-:W-:Y:S01]  /*0b10*/  IMAD.MOV R11, RZ, RZ, -R11 ;  /* 0x000000ffff0b7224 */ /* 0x000fe200078e0a0b */
[----:B------:R-:W-:Y:S02]  /*0b20*/  LOP3.LUT R9, R9, 0x800000, RZ, 0xfc, !PT ;  /* 0x0080000009097812 */ /* 0x000fe400078efcff */
[----:B------:R-:W-:-:S02]  /*0b30*/  FSETP.NEU.FTZ.AND P0, PT, R7, R8, PT ;  /* 0x000000080700720b */ /* 0x000fc40003f1d000 */
[----:B------:R-:W-:Y:S02]  /*0b40*/  SHF.L.U32 R10, R9, R10, RZ ;  /* 0x0000000a090a7219 */ /* 0x000fe400000006ff */
[----:B------:R-:W-:Y:S02]  /*0b50*/  SEL R8, R11, RZ, P3 ;  /* 0x000000ff0b087207 */ /* 0x000fe40001800000 */
[----:B------:R-:W-:Y:S02]  /*0b60*/  ISETP.NE.AND P1, PT, R10, RZ, P1 ;  /* 0x000000ff0a00720c */ /* 0x000fe40000f25270 */
[----:B------:R-:W-:Y:S02]  /*0b70*/  SHF.R.U32.HI R8, RZ, R8, R9 ;  /* 0x00000008ff087219 */ /* 0x000fe40000011609 */
[----:B------:R-:W-:Y:S02]  /*0b80*/  PLOP3.LUT P0, PT, P0, P1, PT, 0xf8, 0x8f ;  /* 0x00000000008f781c */ /* 0x000fe40000703f70 */
[----:B------:R-:W-:-:S02]  /*0b90*/  SHF.R.U32.HI R10, RZ, 0x1, R8 ;  /* 0x00000001ff0a7819 */ /* 0x000fc40000011608 */
[----:B------:R-:W-:-:S04]  /*0ba0*/  SEL R7, RZ, 0x1, !P0 ;  /* 0x00000001ff077807 */ /* 0x000fc80004000000 */
[----:B------:R-:W-:-:S04]  /*0bb0*/  LOP3.LUT R7, R7, 0x1, R10, 0xf8, !PT ;  /* 0x0000000107077812 */ /* 0x000fc800078ef80a */
[----:B------:R-:W-:-:S05]  /*0bc0*/  LOP3.LUT R7, R7, R8, RZ, 0xc0, !PT ;  /* 0x0000000807077212 */ /* 0x000fca00078ec0ff */
[----:B------:R-:W-:-:S05]  /*0bd0*/  IMAD.IADD R7, R10, 0x1, R7 ;  /* 0x000000010a077824 */ /* 0x000fca00078e0207 */
[----:B------:R-:W-:Y:S01]  /*0be0*/  LOP3.LUT R0, R7, R0, RZ, 0xfc, !PT ;  /* 0x0000000007007212 */ /* 0x000fe200078efcff */
[----:B------:R-:W-:Y:S06]  /*0bf0*/  BRA `(.L_x_30) ;  /* 0x0000000000107947 */ /* 0x000fec0003800000 */
.L_x_29:
[----:B------:R-:W-:-:S04]  /*0c00*/  LOP3.LUT R0, R0, 0x80000000, RZ, 0xc0, !PT ;  /* 0x8000000000007812 */ /* 0x000fc800078ec0ff */
[----:B------:R-:W-:Y:S01]  /*0c10*/  LOP3.LUT R0, R0, 0x7f800000, RZ, 0xfc, !PT ;  /* 0x7f80000000007812 */ /* 0x000fe200078efcff */
[----:B------:R-:W-:Y:S06]  /*0c20*/  BRA `(.L_x_30) ;  /* 0x0000000000047947 */ /* 0x000fec0003800000 */
.L_x_28:
[----:B------:R-:W-:-:S07]  /*0c30*/  IMAD R0, R7, 0x800000, R0 ;  /* 0x0080000007007824 */ /* 0x000fce00078e0200 */
.L_x_30:
[----:B------:R-:W-:Y:S05]  /*0c40*/  BSYNC.RECONVERGENT B2 ;  /* 0x0000000000027941 */ /* 0x000fea0003800200 */
.L_x_27:
[----:B------:R-:W-:Y:S05]  /*0c50*/  BRA `(.L_x_31) ;  /* 0x0000000000207947 */ /* 0x000fea0003800000 */
.L_x_26:
[----:B------:R-:W-:-:S04]  /*0c60*/  LOP3.LUT R0, R11, 0x80000000, R10, 0x48, !PT ;  /* 0x800000000b007812 */ /* 0x000fc800078e480a */
[----:B------:R-:W-:Y:S01]  /*0c70*/  LOP3.LUT R0, R0, 0x7f800000, RZ, 0xfc, !PT ;  /* 0x7f80000000007812 */ /* 0x000fe200078efcff */
[----:B------:R-:W-:Y:S06]  /*0c80*/  BRA `(.L_x_31) ;  /* 0x0000000000147947 */ /* 0x000fec0003800000 */
.L_x_25:
[----:B------:R-:W-:Y:S01]  /*0c90*/  LOP3.LUT R0, R11, 0x80000000, R10, 0x48, !PT ;  /* 0x800000000b007812 */ /* 0x000fe200078e480a */
[----:B------:R-:W-:Y:S06]  /*0ca0*/  BRA `(.L_x_31) ;  /* 0x00000000000c7947 */ /* 0x000fec0003800000 */
.L_x_24:
[----:B------:R-:W0:Y:S01]  /*0cb0*/  MUFU.RSQ R0, -QNAN ;  /* 0xffc0000000007908 */ /* 0x000e220000001400 */
[----:B------:R-:W-:Y:S05]  /*0cc0*/  BRA `(.L_x_31) ;  /* 0x0000000000047947 */ /* 0x000fea0003800000 */
.L_x_23:
[----:B------:R-:W-:-:S07]  /*0cd0*/  FADD.FTZ R0, R0, R3 ;  /* 0x0000000300007221 */ /* 0x000fce0000010000 */
.L_x_31:
[----:B------:R-:W-:Y:S05]  /*0ce0*/  BSYNC.RECONVERGENT B1 ;  /* 0x0000000000017941 */ /* 0x000fea0003800200 */
.L_x_21:
[----:B------:R-:W-:Y:S01]  /*0cf0*/  MOV R8, R4 ;  /* 0x0000000400087202 */ /* 0x000fe20000000f00 */
[----:B------:R-:W-:-:S04]  /*0d00*/  IMAD.MOV.U32 R9, RZ, RZ, 0x0 ;  /* 0x00000000ff097424 */ /* 0x000fc800078e00ff */
[----:B0-----:R-:W-:Y:S05]  /*0d10*/  RET.REL.NODEC R8 `(_Z23cartesianToPolarKernel3PfS_S_S_i) ;  /* 0xfffffff008b87950 */ /* 0x001fea0003c3ffff */
.L_x_32:
        /* <DEDUP_REMOVED lines=14> */
.L_x_108:


//--------------------- .text._Z23filterCompositesKernel2PiS_i --------------------------
	.section	.text._Z23filterCompositesKernel2PiS_i,"ax",@progbits
	.align	128
        .global         _Z23filterCompositesKernel2PiS_i
        .type           _Z23filterCompositesKernel2PiS_i,@function
        .size           _Z23filterCompositesKernel2PiS_i,(.L_x_118 - _Z23filterCompositesKernel2PiS_i)
        .other          _Z23filterCompositesKernel2PiS_i,@"STO_CUDA_ENTRY STV_DEFAULT"
_Z23filterCompositesKernel2PiS_i:
.text._Z23filterCompositesKernel2PiS_i:
        /* <DEDUP_REMOVED lines=16> */
.L_x_33:
[----:B------:R-:W1:Y:S02]  /*0100*/  LDC.64 R2, c[0x0][0x388] ;  /* 0x0000e200ff027b82 */ /* 0x000e640000000a00 */
[----:B-1----:R-:W-:-:S05]  /*0110*/  IMAD.WIDE R2, R7, 0x4, R2 ;  /* 0x0000000407027825 */ /* 0x002fca00078e0202 */
[----:B0-----:R-:W-:Y:S01]  /*0120*/  STG.E desc[UR4][R2.64], RZ ;  /* 0x000000ff02007986 */ /* 0x001fe2000c101904 */
[----:B------:R-:W-:Y:S05]  /*0130*/  EXIT ;  /* 0x000000000000794d */ /* 0x000fea0003800000 */
.L_x_34:
        /* <DEDUP_REMOVED lines=12> */
.L_x_118:


//--------------------- .text._Z21generatePrimesKernel2Pii --------------------------
	.section	.text._Z21generatePrimesKernel2Pii,"ax",@progbits
	.align	128
        .global         _Z21generatePrimesKernel2Pii
        .type           _Z21generatePrimesKernel2Pii,@function
        .size           _Z21generatePrimesKernel2Pii,(.L_x_119 - _Z21generatePrimesKernel2Pii)
        .other          _Z21generatePrimesKernel2Pii,@"STO_CUDA_ENTRY STV_DEFAULT"
_Z21generatePrimesKernel2Pii:
.text._Z21generatePrimesKernel2Pii:
        /* <DEDUP_REMOVED lines=10> */
.L_x_35:
        /* <DEDUP_REMOVED lines=14> */
.L_x_119:


//--------------------- .text._Z23polarToCartesianKernel2PfS_S_S_i --------------------------
	.section	.text._Z23polarToCartesianKernel2PfS_S_S_i,"ax",@progbits
	.align	128
        .global         _Z23polarToCartesianKernel2PfS_S_S_i
        .type           _Z23polarToCartesianKernel2PfS_S_S_i,@function
        .size           _Z23polarToCartesianKernel2PfS_S_S_i,(.L_x_120 - _Z23polarToCartesianKernel2PfS_S_S_i)
        .other          _Z23polarToCartesianKernel2PfS_S_S_i,@"STO_CUDA_ENTRY STV_DEFAULT"
_Z23polarToCartesianKernel2PfS_S_S_i:
.text._Z23polarToCartesianKernel2PfS_S_S_i:
        /* <DEDUP_REMOVED lines=35> */
.L_x_38:
        /* <DEDUP_REMOVED lines=66> */
.L_x_40:
[----:B------:R-:W-:Y:S05]  /*0650*/  BSYNC.RECONVERGENT B1 ;  /* 0x0000000000017941 */ /* 0x000fea0003800200 */
.L_x_39:
        /* <DEDUP_REMOVED lines=18> */
.L_x_37:
[----:B------:R-:W-:Y:S05]  /*0780*/  BSYNC.RECONVERGENT B0 ;  /* 0x0000000000007941 */ /* 0x000fea0003800200 */
.L_x_36:
        /* <DEDUP_REMOVED lines=44> */
.L_x_43:
        /* <DEDUP_REMOVED lines=64> */
.L_x_45:
[----:B------:R-:W-:Y:S05]  /*0e50*/  BSYNC.RECONVERGENT B1 ;  /* 0x0000000000017941 */ /* 0x000fea0003800200 */
.L_x_44:
        /* <DEDUP_REMOVED lines=18> */
.L_x_42:
[----:B------:R-:W-:Y:S05]  /*0f80*/  BSYNC.RECONVERGENT B0 ;  /* 0x0000000000007941 */ /* 0x000fea0003800200 */
.L_x_41:
        /* <DEDUP_REMOVED lines=21> */
.L_x_46:
        /* <DEDUP_REMOVED lines=10> */
.L_x_120:


//--------------------- .text._Z23cartesianToPolarKernel2PfS_S_S_i --------------------------
	.section	.text._Z23cartesianToPolarKernel2PfS_S_S_i,"ax",@progbits
	.align	128
        .global         _Z23cartesianToPolarKernel2PfS_S_S_i
        .type           _Z23cartesianToPolarKernel2PfS_S_S_i,@function
        .size           _Z23cartesianToPolarKernel2PfS_S_S_i,(.L_x_110 - _Z23cartesianToPolarKernel2PfS_S_S_i)
        .other          _Z23cartesianToPolarKernel2PfS_S_S_i,@"STO_CUDA_ENTRY STV_DEFAULT"
_Z23cartesianToPolarKernel2PfS_S_S_i:
.text._Z23cartesianToPolarKernel2PfS_S_S_i:
        /* <DEDUP_REMOVED lines=23> */
[----:B------:R-:W-:Y:S05]  /*0170*/  CALL.REL.NOINC `($__internal_2_$__cuda_sm20_sqrt_rn_f32_slowpath) ;  /* 0x0000000000ec7944 */ /* 0x000fea0003c00000 */
[----:B------:R-:W-:Y:S01]  /*0180*/  IMAD.MOV.U32 R11, RZ, RZ, R3 ;  /* 0x000000ffff0b7224 */ /* 0x000fe200078e0003 */
[----:B------:R-:W-:Y:S06]  /*0190*/  BRA `(.L_x_49) ;  /* 0x0000000000107947 */ /* 0x000fec0003800000 */
.L_x_48:
[----:B------:R-:W-:Y:S01]  /*01a0*/  FMUL.FTZ R11, R0, R3 ;  /* 0x00000003000b7220 */ /* 0x000fe20000410000 */
[----:B------:R-:W-:-:S03]  /*01b0*/  FMUL.FTZ R3, R3, 0.5 ;  /* 0x3f00000003037820 */ /* 0x000fc60000410000 */
[----:B------:R-:W-:-:S04]  /*01c0*/  FFMA R0, -R11, R11, R0 ;  /* 0x0000000b0b007223 */ /* 0x000fc80000000100 */
[----:B------:R-:W-:-:S07]  /*01d0*/  FFMA R11, R0, R3, R11 ;  /* 0x00000003000b7223 */ /* 0x000fce000000000b */
.L_x_49:
[----:B------:R-:W-:Y:S05]  /*01e0*/  BSYNC.RECONVERGENT B0 ;  /* 0x0000000000007941 */ /* 0x000fea0003800200 */
.L_x_47:
        /* <DEDUP_REMOVED lines=18> */
[----:B------:R-:W-:Y:S05]  /*0310*/  CALL.REL.NOINC `($__internal_3_$__cuda_sm3x_div_rn_noftz_f32_slowpath) ;  /* 0x0000000000dc7944 */ /* 0x000fea0003c00000 */
[----:B------:R-:W-:-:S07]  /*0320*/  IMAD.MOV.U32 R8, RZ, RZ, R0 ;  /* 0x000000ffff087224 */ /* 0x000fce00078e0000 */
.L_x_51:
[----:B------:R-:W-:Y:S05]  /*0330*/  BSYNC.RECONVERGENT B0 ;  /* 0x0000000000007941 */ /* 0x000fea0003800200 */
.L_x_50:
        /* <DEDUP_REMOVED lines=31> */
        .weak           $__internal_2_$__cuda_sm20_sqrt_rn_f32_slowpath
        .type           $__internal_2_$__cuda_sm20_sqrt_rn_f32_slowpath,@function
        .size           $__internal_2_$__cuda_sm20_sqrt_rn_f32_slowpath,($__internal_3_$__cuda_sm3x_div_rn_noftz_f32_slowpath - $__internal_2_$__cuda_sm20_sqrt_rn_f32_slowpath)
$__internal_2_$__cuda_sm20_sqrt_rn_f32_slowpath:
        /* <DEDUP_REMOVED lines=19> */
.L_x_52:
[----:B------:R-:W-:Y:S02]  /*0660*/  IMAD.MOV.U32 R8, RZ, RZ, R12 ;  /* 0x000000ffff087224 */ /* 0x000fe400078e000c */
[----:B------:R-:W-:-:S04]  /*0670*/  IMAD.MOV.U32 R9, RZ, RZ, 0x0 ;  /* 0x00000000ff097424 */ /* 0x000fc800078e00ff */
[----:B------:R-:W-:Y:S05]  /*0680*/  RET.REL.NODEC R8 `(_Z23cartesianToPolarKernel2PfS_S_S_i) ;  /* 0xfffffff8085c7950 */ /* 0x000fea0003c3ffff */
        .weak           $__internal_3_$__cuda_sm3x_div_rn_noftz_f32_slowpath
        .type           $__internal_3_$__cuda_sm3x_div_rn_noftz_f32_slowpath,@function
        .size           $__internal_3_$__cuda_sm3x_div_rn_noftz_f32_slowpath,(.L_x_110 - $__internal_3_$__cuda_sm3x_div_rn_noftz_f32_slowpath)
$__internal_3_$__cuda_sm3x_div_rn_noftz_f32_slowpath:
        /* <DEDUP_REMOVED lines=36> */
.L_x_54:
        /* <DEDUP_REMOVED lines=51> */
.L_x_61:
[----:B------:R-:W-:-:S04]  /*0c00*/  LOP3.LUT R0, R0, 0x80000000, RZ, 0xc0, !PT ;  /* 0x8000000000007812 */ /* 0x000fc800078ec0ff */
[----:B------:R-:W-:Y:S01]  /*0c10*/  LOP3.LUT R0, R0, 0x7f800000, RZ, 0xfc, !PT ;  /* 0x7f80000000007812 */ /* 0x000fe200078efcff */
[----:B------:R-:W-:Y:S06]  /*0c20*/  BRA `(.L_x_62) ;  /* 0x0000000000047947 */ /* 0x000fec0003800000 */
.L_x_60:
[----:B------:R-:W-:-:S07]  /*0c30*/  IMAD R0, R7, 0x800000, R0 ;  /* 0x0080000007007824 */ /* 0x000fce00078e0200 */
.L_x_62:
[----:B------:R-:W-:Y:S05]  /*0c40*/  BSYNC.RECONVERGENT B2 ;  /* 0x0000000000027941 */ /* 0x000fea0003800200 */
.L_x_59:
[----:B------:R-:W-:Y:S05]  /*0c50*/  BRA `(.L_x_63) ;  /* 0x0000000000207947 */ /* 0x000fea0003800000 */
.L_x_58:
[----:B------:R-:W-:-:S04]  /*0c60*/  LOP3.LUT R0, R11, 0x80000000, R10, 0x48, !PT ;  /* 0x800000000b007812 */ /* 0x000fc800078e480a */
[----:B------:R-:W-:Y:S01]  /*0c70*/  LOP3.LUT R0, R0, 0x7f800000, RZ, 0xfc, !PT ;  /* 0x7f80000000007812 */ /* 0x000fe200078efcff */
[----:B------:R-:W-:Y:S06]  /*0c80*/  BRA `(.L_x_63) ;  /* 0x0000000000147947 */ /* 0x000fec0003800000 */
.L_x_57:
[----:B------:R-:W-:Y:S01]  /*0c90*/  LOP3.LUT R0, R11, 0x80000000, R10, 0x48, !PT ;  /* 0x800000000b007812 */ /* 0x000fe200078e480a */
[----:B------:R-:W-:Y:S06]  /*0ca0*/  BRA `(.L_x_63) ;  /* 0x00000000000c7947 */ /* 0x000fec0003800000 */
.L_x_56:
[----:B------:R-:W0:Y:S01]  /*0cb0*/  MUFU.RSQ R0, -QNAN ;  /* 0xffc0000000007908 */ /* 0x000e220000001400 */
[----:B------:R-:W-:Y:S05]  /*0cc0*/  BRA `(.L_x_63) ;  /* 0x0000000000047947 */ /* 0x000fea0003800000 */
.L_x_55:
[----:B------:R-:W-:-:S07]  /*0cd0*/  FADD.FTZ R0, R0, R3 ;  /* 0x0000000300007221 */ /* 0x000fce0000010000 */
.L_x_63:
[----:B------:R-:W-:Y:S05]  /*0ce0*/  BSYNC.RECONVERGENT B1 ;  /* 0x0000000000017941 */ /* 0x000fea0003800200 */
.L_x_53:
[----:B------:R-:W-:Y:S01]  /*0cf0*/  MOV R8, R4 ;  /* 0x0000000400087202 */ /* 0x000fe20000000f00 */
[----:B------:R-:W-:-:S04]  /*0d00*/  IMAD.MOV.U32 R9, RZ, RZ, 0x0 ;  /* 0x00000000ff097424 */ /* 0x000fc800078e00ff */
[----:B0-----:R-:W-:Y:S05]  /*0d10*/  RET.REL.NODEC R8 `(_Z23cartesianToPolarKernel2PfS_S_S_i) ;  /* 0xfffffff008b87950 */ /* 0x001fea0003c3ffff */
.L_x_64:
        /* <DEDUP_REMOVED lines=14> */
.L_x_110:


//--------------------- .text._Z21compositePrimesKernelPiS_i --------------------------
	.section	.text._Z21compositePrimesKernelPiS_i,"ax",@progbits
	.align	128
        .global         _Z21compositePrimesKernelPiS_i
        .type           _Z21compositePrimesKernelPiS_i,@function
        .size           _Z21compositePrimesKernelPiS_i,(.L_x_122 - _Z21compositePrimesKernelPiS_i)
        .other          _Z21compositePrimesKernelPiS_i,@"STO_CUDA_ENTRY STV_DEFAULT"
_Z21compositePrimesKernelPiS_i:
.text._Z21compositePrimesKernelPiS_i:
        /* <DEDUP_REMOVED lines=10> */
.L_x_65:
        /* <DEDUP_REMOVED lines=14> */
.L_x_122:


//--------------------- .text._Z21fibonacciPrimesKernelPyPii --------------------------
	.section	.text._Z21fibonacciPrimesKernelPyPii,"ax",@progbits
	.align	128
        .global         _Z21fibonacciPrimesKernelPyPii
        .type           _Z21fibonacciPrimesKernelPyPii,@function
        .size           _Z21fibonacciPrimesKernelPyPii,(.L_x_123 - _Z21fibonacciPrimesKernelPyPii)
        .other          _Z21fibonacciPrimesKernelPyPii,@"STO_CUDA_ENTRY STV_DEFAULT"
_Z21fibonacciPrimesKernelPyPii:
.text._Z21fibonacciPrimesKernelPyPii:
        /* <DEDUP_REMOVED lines=10> */
.L_x_66:
        /* <DEDUP_REMOVED lines=14> */
.L_x_123:


//--------------------- .text._Z18filterPrimesKernelPiS_i --------------------------
	.section	.text._Z18filterPrimesKernelPiS_i,"ax",@progbits
	.align	128
        .global         _Z18filterPrimesKernelPiS_i
        .type           _Z18filterPrimesKernelPiS_i,@function
        .size           _Z18filterPrimesKernelPiS_i,(.L_x_124 - _Z18filterPrimesKernelPiS_i)
        .other          _Z18filterPrimesKernelPiS_i,@"STO_CUDA_ENTRY STV_DEFAULT"
_Z18filterPrimesKernelPiS_i:
.text._Z18filterPrimesKernelPiS_i:
        /* <DEDUP_REMOVED lines=10> */
.L_x_67:
        /* <DEDUP_REMOVED lines=14> */
.L_x_124:


//--------------------- .text._Z24generateCompositesKernelPii --------------------------
	.section	.text._Z24generateCompositesKernelPii,"ax",@progbits
	.align	128
        .global         _Z24generateCompositesKernelPii
        .type           _Z24generateCompositesKernelPii,@function
        .size           _Z24generateCompositesKernelPii,(.L_x_125 - _Z24generateCompositesKernelPii)
        .other          _Z24generateCompositesKernelPii,@"STO_CUDA_ENTRY STV_DEFAULT"
_Z24generateCompositesKernelPii:
.text._Z24generateCompositesKernelPii:
        /* <DEDUP_REMOVED lines=16> */
.L_x_68:
        /* <DEDUP_REMOVED lines=16> */
.L_x_125:


//--------------------- .text._Z20primeFibonacciKernelPyPii --------------------------
	.section	.text._Z20primeFibonacciKernelPyPii,"ax",@progbits
	.align	128
        .global         _Z20primeFibonacciKernelPyPii
        .type           _Z20primeFibonacciKernelPyPii,@function
        .size           _Z20primeFibonacciKernelPyPii,(.L_x_126 - _Z20primeFibonacciKernelPyPii)
        .other          _Z20primeFibonacciKernelPyPii,@"STO_CUDA_ENTRY STV_DEFAULT"
_Z20primeFibonacciKernelPyPii:
.text._Z20primeFibonacciKernelPyPii:
        /* <DEDUP_REMOVED lines=10> */
.L_x_69:
        /* <DEDUP_REMOVED lines=14> */
.L_x_126:


//--------------------- .text._Z22cartesianToPolarKernelPfS_S_S_i --------------------------
	.section	.text._Z22cartesianToPolarKernelPfS_S_S_i,"ax",@progbits
	.align	128
        .global         _Z22cartesianToPolarKernelPfS_S_S_i
        .type           _Z22cartesianToPolarKernelPfS_S_S_i,@function
        .size           _Z22cartesianToPolarKernelPfS_S_S_i,(.L_x_112 - _Z22cartesianToPolarKernelPfS_S_S_i)
        .other          _Z22cartesianToPolarKernelPfS_S_S_i,@"STO_CUDA_ENTRY STV_DEFAULT"
_Z22cartesianToPolarKernelPfS_S_S_i:
.text._Z22cartesianToPolarKernelPfS_S_S_i:
        /* <DEDUP_REMOVED lines=23> */
[----:B------:R-:W-:Y:S05]  /*0170*/  CALL.REL.NOINC `($__internal_4_$__cuda_sm20_sqrt_rn_f32_slowpath) ;  /* 0x0000000000ec7944 */ /* 0x000fea0003c00000 */
[----:B------:R-:W-:Y:S01]  /*0180*/  IMAD.MOV.U32 R11, RZ, RZ, R3 ;  /* 0x000000ffff0b7224 */ /* 0x000fe200078e0003 */
[----:B------:R-:W-:Y:S06]  /*0190*/  BRA `(.L_x_72) ;  /* 0x0000000000107947 */ /* 0x000fec0003800000 */
.L_x_71:
[----:B------:R-:W-:Y:S01]  /*01a0*/  FMUL.FTZ R11, R0, R3 ;  /* 0x00000003000b7220 */ /* 0x000fe20000410000 */
[----:B------:R-:W-:-:S03]  /*01b0*/  FMUL.FTZ R3, R3, 0.5 ;  /* 0x3f00000003037820 */ /* 0x000fc60000410000 */
[----:B------:R-:W-:-:S04]  /*01c0*/  FFMA R0, -R11, R11, R0 ;  /* 0x0000000b0b007223 */ /* 0x000fc80000000100 */
[----:B------:R-:W-:-:S07]  /*01d0*/  FFMA R11, R0, R3, R11 ;  /* 0x00000003000b7223 */ /* 0x000fce000000000b */
.L_x_72:
[----:B------:R-:W-:Y:S05]  /*01e0*/  BSYNC.RECONVERGENT B0 ;  /* 0x0000000000007941 */ /* 0x000fea0003800200 */
.L_x_70:
        /* <DEDUP_REMOVED lines=18> */
[----:B------:R-:W-:Y:S05]  /*0310*/  CALL.REL.NOINC `($__internal_5_$__cuda_sm3x_div_rn_noftz_f32_slowpath) ;  /* 0x0000000000dc7944 */ /* 0x000fea0003c00000 */
[----:B------:R-:W-:-:S07]  /*0320*/  IMAD.MOV.U32 R8, RZ, RZ, R0 ;  /* 0x000000ffff087224 */ /* 0x000fce00078e0000 */
.L_x_74:
[----:B------:R-:W-:Y:S05]  /*0330*/  BSYNC.RECONVERGENT B0 ;  /* 0x0000000000007941 */ /* 0x000fea0003800200 */
.L_x_73:
        /* <DEDUP_REMOVED lines=31> */
        .weak           $__internal_4_$__cuda_sm20_sqrt_rn_f32_slowpath
        .type           $__internal_4_$__cuda_sm20_sqrt_rn_f32_slowpath,@function
        .size           $__internal_4_$__cuda_sm20_sqrt_rn_f32_slowpath,($__internal_5_$__cuda_sm3x_div_rn_noftz_f32_slowpath - $__internal_4_$__cuda_sm20_sqrt_rn_f32_slowpath)
$__internal_4_$__cuda_sm20_sqrt_rn_f32_slowpath:
        /* <DEDUP_REMOVED lines=19> */
.L_x_75:
[----:B------:R-:W-:Y:S02]  /*0660*/  IMAD.MOV.U32 R8, RZ, RZ, R12 ;  /* 0x000000ffff087224 */ /* 0x000fe400078e000c */
[----:B------:R-:W-:-:S04]  /*0670*/  IMAD.MOV.U32 R9, RZ, RZ, 0x0 ;  /* 0x00000000ff097424 */ /* 0x000fc800078e00ff */
[----:B------:R-:W-:Y:S05]  /*0680*/  RET.REL.NODEC R8 `(_Z22cartesianToPolarKernelPfS_S_S_i) ;  /* 0xfffffff8085c7950 */ /* 0x000fea0003c3ffff */
        .weak           $__internal_5_$__cuda_sm3x_div_rn_noftz_f32_slowpath
        .type           $__internal_5_$__cuda_sm3x_div_rn_noftz_f32_slowpath,@function
        .size           $__internal_5_$__cuda_sm3x_div_rn_noftz_f32_slowpath,(.L_x_112 - $__internal_5_$__cuda_sm3x_div_rn_noftz_f32_slowpath)
$__internal_5_$__cuda_sm3x_div_rn_noftz_f32_slowpath:
        /* <DEDUP_REMOVED lines=36> */
.L_x_77:
        /* <DEDUP_REMOVED lines=51> */
.L_x_84:
[----:B------:R-:W-:-:S04]  /*0c00*/  LOP3.LUT R0, R0, 0x80000000, RZ, 0xc0, !PT ;  /* 0x8000000000007812 */ /* 0x000fc800078ec0ff */
[----:B------:R-:W-:Y:S01]  /*0c10*/  LOP3.LUT R0, R0, 0x7f800000, RZ, 0xfc, !PT ;  /* 0x7f80000000007812 */ /* 0x000fe200078efcff */
[----:B------:R-:W-:Y:S06]  /*0c20*/  BRA `(.L_x_85) ;  /* 0x0000000000047947 */ /* 0x000fec0003800000 */
.L_x_83:
[----:B------:R-:W-:-:S07]  /*0c30*/  IMAD R0, R7, 0x800000, R0 ;  /* 0x0080000007007824 */ /* 0x000fce00078e0200 */
.L_x_85:
[----:B------:R-:W-:Y:S05]  /*0c40*/  BSYNC.RECONVERGENT B2 ;  /* 0x0000000000027941 */ /* 0x000fea0003800200 */
.L_x_82:
[----:B------:R-:W-:Y:S05]  /*0c50*/  BRA `(.L_x_86) ;  /* 0x0000000000207947 */ /* 0x000fea0003800000 */
.L_x_81:
[----:B------:R-:W-:-:S04]  /*0c60*/  LOP3.LUT R0, R11, 0x80000000, R10, 0x48, !PT ;  /* 0x800000000b007812 */ /* 0x000fc800078e480a */
[----:B------:R-:W-:Y:S01]  /*0c70*/  LOP3.LUT R0, R0, 0x7f800000, RZ, 0xfc, !PT ;  /* 0x7f80000000007812 */ /* 0x000fe200078efcff */
[----:B------:R-:W-:Y:S06]  /*0c80*/  BRA `(.L_x_86) ;  /* 0x0000000000147947 */ /* 0x000fec0003800000 */
.L_x_80:
[----:B------:R-:W-:Y:S01]  /*0c90*/  LOP3.LUT R0, R11, 0x80000000, R10, 0x48, !PT ;  /* 0x800000000b007812 */ /* 0x000fe200078e480a */
[----:B------:R-:W-:Y:S06]  /*0ca0*/  BRA `(.L_x_86) ;  /* 0x00000000000c7947 */ /* 0x000fec0003800000 */
.L_x_79:
[----:B------:R-:W0:Y:S01]  /*0cb0*/  MUFU.RSQ R0, -QNAN ;  /* 0xffc0000000007908 */ /* 0x000e220000001400 */
[----:B------:R-:W-:Y:S05]  /*0cc0*/  BRA `(.L_x_86) ;  /* 0x0000000000047947 */ /* 0x000fea0003800000 */
.L_x_78:
[----:B------:R-:W-:-:S07]  /*0cd0*/  FADD.FTZ R0, R0, R3 ;  /* 0x0000000300007221 */ /* 0x000fce0000010000 */
.L_x_86:
[----:B------:R-:W-:Y:S05]  /*0ce0*/  BSYNC.RECONVERGENT B1 ;  /* 0x0000000000017941 */ /* 0x000fea0003800200 */
.L_x_76:
[----:B------:R-:W-:Y:S01]  /*0cf0*/  MOV R8, R4 ;  /* 0x0000000400087202 */ /* 0x000fe20000000f00 */
[----:B------:R-:W-:-:S04]  /*0d00*/  IMAD.MOV.U32 R9, RZ, RZ, 0x0 ;  /* 0x00000000ff097424 */ /* 0x000fc800078e00ff */
[----:B0-----:R-:W-:Y:S05]  /*0d10*/  RET.REL.NODEC R8 `(_Z22cartesianToPolarKernelPfS_S_S_i) ;  /* 0xfffffff008b87950 */ /* 0x001fea0003c3ffff */
.L_x_87:
        /* <DEDUP_REMOVED lines=14> */
.L_x_112:


//--------------------- .text._Z22filterCompositesKernelPiS_i --------------------------
	.section	.text._Z22filterCompositesKernelPiS_i,"ax",@progbits
	.align	128
        .global         _Z22filterCompositesKernelPiS_i
        .type           _Z22filterCompositesKernelPiS_i,@function
        .size           _Z22filterCompositesKernelPiS_i,(.L_x_128 - _Z22filterCompositesKernelPiS_i)
        .other          _Z22filterCompositesKernelPiS_i,@"STO_CUDA_ENTRY STV_DEFAULT"
_Z22filterCompositesKernelPiS_i:
.text._Z22filterCompositesKernelPiS_i:
        /* <DEDUP_REMOVED lines=16> */
.L_x_88:
[----:B------:R-:W1:Y:S02]  /*0100*/  LDC.64 R2, c[0x0][0x388] ;  /* 0x0000e200ff027b82 */ /* 0x000e640000000a00 */
[----:B-1----:R-:W-:-:S05]  /*0110*/  IMAD.WIDE R2, R7, 0x4, R2 ;  /* 0x0000000407027825 */ /* 0x002fca00078e0202 */
[----:B0-----:R-:W-:Y:S01]  /*0120*/  STG.E desc[UR4][R2.64], RZ ;  /* 0x000000ff02007986 */ /* 0x001fe2000c101904 */
[----:B------:R-:W-:Y:S05]  /*0130*/  EXIT ;  /* 0x000000000000794d */ /* 0x000fea0003800000 */
.L_x_89:
        /* <DEDUP_REMOVED lines=12> */
.L_x_128:


//--------------------- .text._Z20generatePrimesKernelPii --------------------------
	.section	.text._Z20generatePrimesKernelPii,"ax",@progbits
	.align	128
        .global         _Z20generatePrimesKernelPii
        .type           _Z20generatePrimesKernelPii,@function
        .size           _Z20generatePrimesKernelPii,(.L_x_129 - _Z20generatePrimesKernelPii)
        .other          _Z20generatePrimesKernelPii,@"STO_CUDA_ENTRY STV_DEFAULT"
_Z20generatePrimesKernelPii:
.text._Z20generatePrimesKernelPii:
        /* <DEDUP_REMOVED lines=10> */
.L_x_90:
        /* <DEDUP_REMOVED lines=14> */
.L_x_129:


//--------------------- .text._Z22polarToCartesianKernelPfS_S_S_i --------------------------
	.section	.text._Z22polarToCartesianKernelPfS_S_S_i,"ax",@progbits
	.align	128
        .global         _Z22polarToCartesianKernelPfS_S_S_i
        .type           _Z22polarToCartesianKernelPfS_S_S_i,@function
        .size           _Z22polarToCartesianKernelPfS_S_S_i,(.L_x_130 - _Z22polarToCartesianKernelPfS_S_S_i)
        .other          _Z22polarToCartesianKernelPfS_S_S_i,@"STO_CUDA_ENTRY STV_DEFAULT"
_Z22polarToCartesianKernelPfS_S_S_i:
.text._Z22polarToCartesianKernelPfS_S_S_i:
        /* <DEDUP_REMOVED lines=35> */
.L_x_93:
        /* <DEDUP_REMOVED lines=66> */
.L_x_95:
[----:B------:R-:W-:Y:S05]  /*0650*/  BSYNC.RECONVERGENT B1 ;  /* 0x0000000000017941 */ /* 0x000fea0003800200 */
.L_x_94:
        /* <DEDUP_REMOVED lines=18> */
.L_x_92:
[----:B------:R-:W-:Y:S05]  /*0780*/  BSYNC.RECONVERGENT B0 ;  /* 0x0000000000007941 */ /* 0x000fea0003800200 */
.L_x_91:
        /* <DEDUP_REMOVED lines=44> */
.L_x_98:
        /* <DEDUP_REMOVED lines=64> */
.L_x_100:
[----:B------:R-:W-:Y:S05]  /*0e50*/  BSYNC.RECONVERGENT B1 ;  /* 0x0000000000017941 */ /* 0x000fea0003800200 */
.L_x_99:
        /* <DEDUP_REMOVED lines=18> */
.L_x_97:
[----:B------:R-:W-:Y:S05]  /*0f80*/  BSYNC.RECONVERGENT B0 ;  /* 0x0000000000007941 */ /* 0x000fea0003800200 */
.L_x_96:
        /* <DEDUP_REMOVED lines=21> */
.L_x_101:
        /* <DEDUP_REMOVED lines=10> */
.L_x_130:


//--------------------- .text._Z24compositeFibonacciKernelPyPii --------------------------
	.section	.text._Z24compositeFibonacciKernelPyPii,"ax",@progbits
	.align	128
        .global         _Z24compositeFibonacciKernelPyPii
        .type           _Z24compositeFibonacciKernelPyPii,@function
        .size           _Z24compositeFibonacciKernelPyPii,(.L_x_131 - _Z24compositeFibonacciKernelPyPii)
        .other          _Z24compositeFibonacciKernelPyPii,@"STO_CUDA_ENTRY STV_DEFAULT"
_Z24compositeFibonacciKernelPyPii:
.text._Z24compositeFibonacciKernelPyPii:
        /* <DEDUP_REMOVED lines=16> */
.L_x_102:
[----:B------:R-:W1:Y:S02]  /*0100*/  LDC.64 R2, c[0x0][0x388] ;  /* 0x0000e200ff027b82 */ /* 0x000e640000000a00 */
[----:B-1----:R-:W-:-:S05]  /*0110*/  IMAD.WIDE R2, R7, 0x4, R2 ;  /* 0x0000000407027825 */ /* 0x002fca00078e0202 */
[----:B0-----:R-:W-:Y:S01]  /*0120*/  STG.E desc[UR4][R2.64], RZ ;  /* 0x000000ff02007986 */ /* 0x001fe2000c101904 */
[----:B------:R-:W-:Y:S05]  /*0130*/  EXIT ;  /* 0x000000000000794d */ /* 0x000fea0003800000 */
.L_x_103:
        /* <DEDUP_REMOVED lines=12> */
.L_x_131:


//--------------------- .text._Z15fibonacciKernelPyi --------------------------
	.section	.text._Z15fibonacciKernelPyi,"ax",@progbits
	.align	128
        .global         _Z15fibonacciKernelPyi
        .type           _Z15fibonacciKernelPyi,@function
        .size           _Z15fibonacciKernelPyi,(.L_x_132 - _Z15fibonacciKernelPyi)
        .other          _Z15fibonacciKernelPyi,@"STO_CUDA_ENTRY STV_DEFAULT"
_Z15fibonacciKernelPyi:
.text._Z15fibonacciKernelPyi:
[----:B------:R-:W-:Y:S01]  /*0000*/  LDC R1, c[0x0][0x37c] ;  /* 0x0000df00ff017b82 */ /* 0x000fe20000000800 */
[----:B------:R-:W0:Y:S07]  /*0010*/  S2R R0, SR_TID.X ;  /* 0x0000000000007919 */ /* 0x000e2e0000002100 */
[----:B------:R-:W0:Y:S08]  /*0020*/  S2UR UR4, SR_CTAID.X ;  /* 0x00000000000479c3 */ /* 0x000e300000002500 */
[----:B------:R-:W0:Y:S02]  /*0030*/  LDC R5, c[0x0][0x360] ;  /* 0x0000d800ff057b82 */ /* 0x000e240000000800 */
[----:B0-----:R-:W-:Y:S01]  /*0040*/  IMAD R5, R5, UR4, R0 ;  /* 0x0000000405057c24 */ /* 0x001fe2000f8e0200 */
[----:B------:R-:W0:Y:S04]  /*0050*/  LDCU.64 UR4, c[0x0][0x358] ;  /* 0x00006b00ff0477ac */ /* 0x000e280008000a00 */
[----:B------:R-:W-:-:S13]  /*0060*/  ISETP.NE.AND P0, PT, R5, 0x1, PT ;  /* 0x000000010500780c */ /* 0x000fda0003f05270 */
[----:B------:R-:W-:Y:S05]  /*0070*/  @!P0 BRA `(.L_x_104) ;  /* 0x0000000000308947 */ /* 0x000fea0003800000 */
[----:B------:R-:W-:-:S13]  /*0080*/  ISETP.NE.AND P0, PT, R5, RZ, PT ;  /* 0x000000ff0500720c */ /* 0x000fda0003f05270 */
[----:B------:R-:W0:Y:S02]  /*0090*/  @!P0 LDC.64 R2, c[0x0][0x380] ;  /* 0x0000e000ff028b82 */ /* 0x000e240000000a00 */
[----:B0-----:R0:W-:Y:S01]  /*00a0*/  @!P0 STG.E.64 desc[UR4][R2.64], RZ ;  /* 0x000000ff02008986 */ /* 0x0011e2000c101b04 */
[----:B------:R-:W-:Y:S05]  /*00b0*/  @!P0 EXIT ;  /* 0x000000000000894d */ /* 0x000fea0003800000 */
[----:B0-----:R-:W0:Y:S02]  /*00c0*/  LDC.64 R2, c[0x0][0x380] ;  /* 0x0000e000ff027b82 */ /* 0x001e240000000a00 */
[----:B0-----:R-:W-:-:S05]  /*00d0*/  IMAD.WIDE R2, R5, 0x8, R2 ;  /* 0x0000000805027825 */ /* 0x001fca00078e0202 */
[----:B------:R-:W2:Y:S04]  /*00e0*/  LDG.E.64 R4, desc[UR4][R2.64+-0x8] ;  /* 0xfffff80402047981 */ /* 0x000ea8000c1e1b00 */
[----:B------:R-:W2:Y:S02]  /*00f0*/  LDG.E.64 R6, desc[UR4][R2.64+-0x10] ;  /* 0xfffff00402067981 */ /* 0x000ea4000c1e1b00 */
[----:B--2---:R-:W-:-:S05]  /*0100*/  IADD3 R4, P0, PT, R4, R6, RZ ;  /* 0x0000000604047210 */ /* 0x004fca0007f1e0ff */
[----:B------:R-:W-:-:S05]  /*0110*/  IMAD.X R5, R5, 0x1, R7, P0 ;  /* 0x0000000105057824 */ /* 0x000fca00000e0607 */
[----:B------:R-:W-:Y:S01]  /*0120*/  STG.E.64 desc[UR4][R2.64], R4 ;  /* 0x0000000402007986 */ /* 0x000fe2000c101b04 */
[----:B------:R-:W-:Y:S05]  /*0130*/  EXIT ;  /* 0x000000000000794d */ /* 0x000fea0003800000 */
.L_x_104:
[----:B------:R-:W0:Y:S01]  /*0140*/  LDC.64 R4, c[0x0][0x380] ;  /* 0x0000e000ff047b82 */ /* 0x000e220000000a00 */
[----:B------:R-:W-:Y:S02]  /*0150*/  HFMA2 R2, -RZ, RZ, 0, 5.9604644775390625e-08 ;  /* 0x00000001ff027431 */ /* 0x000fe400000001ff */
[----:B------:R-:W-:-:S05]  /*0160*/  IMAD.MOV.U32 R3, RZ, RZ, 0x0 ;  /* 0x00000000ff037424 */ /* 0x000fca00078e00ff */
[----:B0-----:R-:W-:Y:S01]  /*0170*/  STG.E.64 desc[UR4][R4.64+0x8], R2 ;  /* 0x0000080204007986 */ /* 0x001fe2000c101b04 */
[----:B------:R-:W-:Y:S05]  /*0180*/  EXIT ;  /* 0x000000000000794d */ /* 0x000fea0003800000 */
.L_x_105:
        /* <DEDUP_REMOVED lines=15> */
.L_x_132:


//--------------------- .text._Z21findLargePrimesKernelPii --------------------------
	.section	.text._Z21findLargePrimesKernelPii,"ax",@progbits
	.align	128
        .global         _Z21findLargePrimesKernelPii
        .type           _Z21findLargePrimesKernelPii,@function
        .size           _Z21findLargePrimesKernelPii,(.L_x_133 - _Z21findLargePrimesKernelPii)
        .other          _Z21findLargePrimesKernelPii,@"STO_CUDA_ENTRY STV_DEFAULT"
_Z21findLargePrimesKernelPii:
.text._Z21findLargePrimesKernelPii:
        /* <DEDUP_REMOVED lines=10> */
.L_x_106:
        /* <DEDUP_REMOVED lines=14> */
.L_x_133:


//--------------------- .nv.global.init           --------------------------
	.section	.nv.global.init,"aw",@progbits
	.align	4
.nv.global.init:
	.type		__cudart_i2opi_f,@object
	.size		__cudart_i2opi_f,(.L_0 - __cudart_i2opi_f)
__cudart_i2opi_f:
        /*0000*/ 	.byte	0x41, 0x90, 0x43, 0x3c, 0x99, 0x95, 0x62, 0xdb, 0xc0, 0xdd, 0x34, 0xf5, 0xd1, 0x57, 0x27, 0xfc
        /*0010*/ 	.byte	0x29, 0x15, 0x44, 0x4e, 0x6e, 0x83, 0xf9, 0xa2
.L_0:


//--------------------- .nv.shared.reserved.0     --------------------------
	.section	.nv.shared.reserved.0,"aw",@nobits
	.weak		__nv_reservedSMEM_offset_0_alias
	.size		__nv_reservedSMEM_offset_0_alias, 0, 64
	.other		__nv_reservedSMEM_offset_0_alias,@"STO_CUDA_RESERVED_SHARED STV_DEFAULT"
__nv_reservedSMEM_offset_0_alias:
	.zero		0
	.zero		64


//--------------------- .nv.constant0._Z25fibonacciCompositesKernelPyPii --------------------------
	.section	.nv.constant0._Z25fibonacciCompositesKernelPyPii,"a",@progbits
	.sectionflags	@""
	.align	4
.nv.constant0._Z25fibonacciCompositesKernelPyPii:
	.zero		916


//--------------------- .nv.constant0._Z19filterPrimesKernel2PiS_i --------------------------
	.section	.nv.constant0._Z19filterPrimesKernel2PiS_i,"a",@progbits
	.sectionflags	@""
	.align	4
.nv.constant0._Z19filterPrimesKernel2PiS_i:
	.zero		916


//--------------------- .nv.constant0._Z25generateCompositesKernel2Pii --------------------------
	.section	.nv.constant0._Z25generateCompositesKernel2Pii,"a",@progbits
	.sectionflags	@""
	.align	4
.nv.constant0._Z25generateCompositesKernel2Pii:
	.zero		908


//--------------------- .nv.constant0._Z23polarToCartesianKernel3PfS_S_S_i --------------------------
	.section	.nv.constant0._Z23polarToCartesianKernel3PfS_S_S_i,"a",@progbits
	.sectionflags	@""
	.align	4
.nv.constant0._Z23polarToCartesianKernel3PfS_S_S_i:
	.zero		932


//--------------------- .nv.constant0._Z23cartesianToPolarKernel3PfS_S_S_i --------------------------
	.section	.nv.constant0._Z23cartesianToPolarKernel3PfS_S_S_i,"a",@progbits
	.sectionflags	@""
	.align	4
.nv.constant0._Z23cartesianToPolarKernel3PfS_S_S_i:
	.zero		932


//--------------------- .nv.constant0._Z23filterCompositesKernel2PiS_i --------------------------
	.section	.nv.constant0._Z23filterCompositesKernel2PiS_i,"a",@progbits
	.sectionflags	@""
	.align	4
.nv.constant0._Z23filterCompositesKernel2PiS_i:
	.zero		916


//--------------------- .nv.constant0._Z21generatePrimesKernel2Pii --------------------------
	.section	.nv.constant0._Z21generatePrimesKernel2Pii,"a",@progbits
	.sectionflags	@""
	.align	4
.nv.constant0._Z21generatePrimesKernel2Pii:
	.zero		908


//--------------------- .nv.constant0._Z23polarToCartesianKernel2PfS_S_S_i --------------------------
	.section	.nv.constant0._Z23polarToCartesianKernel2PfS_S_S_i,"a",@progbits
	.sectionflags	@""
	.align	4
.nv.constant0._Z23polarToCartesianKernel2PfS_S_S_i:
	.zero		932


//--------------------- .nv.constant0._Z23cartesianToPolarKernel2PfS_S_S_i --------------------------
	.section	.nv.constant0._Z23cartesianToPolarKernel2PfS_S_S_i,"a",@progbits
	.sectionflags	@""
	.align	4
.nv.constant0._Z23cartesianToPolarKernel2PfS_S_S_i:
	.zero		932


//--------------------- .nv.constant0._Z21compositePrimesKernelPiS_i --------------------------
	.section	.nv.constant0._Z21compositePrimesKernelPiS_i,"a",@progbits
	.sectionflags	@""
	.align	4
.nv.constant0._Z21compositePrimesKernelPiS_i:
	.zero		916


//--------------------- .nv.constant0._Z21fibonacciPrimesKernelPyPii --------------------------
	.section	.nv.constant0._Z21fibonacciPrimesKernelPyPii,"a",@progbits
	.sectionflags	@""
	.align	4
.nv.constant0._Z21fibonacciPrimesKernelPyPii:
	.zero		916


//--------------------- .nv.constant0._Z18filterPrimesKernelPiS_i --------------------------
	.section	.nv.constant0._Z18filterPrimesKernelPiS_i,"a",@progbits
	.sectionflags	@""
	.align	4
.nv.constant0._Z18filterPrimesKernelPiS_i:
	.zero		916


//--------------------- .nv.constant0._Z24generateCompositesKernelPii --------------------------
	.section	.nv.constant0._Z24generateCompositesKernelPii,"a",@progbits
	.sectionflags	@""
	.align	4
.nv.constant0._Z24generateCompositesKernelPii:
	.zero		908


//--------------------- .nv.constant0._Z20primeFibonacciKernelPyPii --------------------------
	.section	.nv.constant0._Z20primeFibonacciKernelPyPii,"a",@progbits
	.sectionflags	@""
	.align	4
.nv.constant0._Z20primeFibonacciKernelPyPii:
	.zero		916


//--------------------- .nv.constant0._Z22cartesianToPolarKernelPfS_S_S_i --------------------------
	.section	.nv.constant0._Z22cartesianToPolarKernelPfS_S_S_i,"a",@progbits
	.sectionflags	@""
	.align	4
.nv.constant0._Z22cartesianToPolarKernelPfS_S_S_i:
	.zero		932


//--------------------- .nv.constant0._Z22filterCompositesKernelPiS_i --------------------------
	.section	.nv.constant0._Z22filterCompositesKernelPiS_i,"a",@progbits
	.sectionflags	@""
	.align	4
.nv.constant0._Z22filterCompositesKernelPiS_i:
	.zero		916


//--------------------- .nv.constant0._Z20generatePrimesKernelPii --------------------------
	.section	.nv.constant0._Z20generatePrimesKernelPii,"a",@progbits
	.sectionflags	@""
	.align	4
.nv.constant0._Z20generatePrimesKernelPii:
	.zero		908


//--------------------- .nv.constant0._Z22polarToCartesianKernelPfS_S_S_i --------------------------
	.section	.nv.constant0._Z22polarToCartesianKernelPfS_S_S_i,"a",@progbits
	.sectionflags	@""
	.align	4
.nv.constant0._Z22polarToCartesianKernelPfS_S_S_i:
	.zero		932


//--------------------- .nv.constant0._Z24compositeFibonacciKernelPyPii --------------------------
	.section	.nv.constant0._Z24compositeFibonacciKernelPyPii,"a",@progbits
	.sectionflags	@""
	.align	4
.nv.constant0._Z24compositeFibonacciKernelPyPii:
	.zero		916


//--------------------- .nv.constant0._Z15fibonacciKernelPyi --------------------------
	.section	.nv.constant0._Z15fibonacciKernelPyi,"a",@progbits
	.sectionflags	@""
	.align	4
.nv.constant0._Z15fibonacciKernelPyi:
	.zero		908


//--------------------- .nv.constant0._Z21findLargePrimesKernelPii --------------------------
	.section	.nv.constant0._Z21findLargePrimesKernelPii,"a",@progbits
	.sectionflags	@""
	.align	4
.nv.constant0._Z21findLargePrimesKernelPii:
	.zero		908


//--------------------- SYMBOLS --------------------------

	.type		.nv.reservedSmem.offset0,@object
	.size		.nv.reservedSmem.offset0,0x4
